	.target	sm_100a

	.elftype	@"ET_EXEC"


//--------------------- .note.nv.tkinfo           --------------------------
	.section	.note.nv.tkinfo,"",@"SHT_NOTE"
	.sectionflags	@"SHF_NOTE_NV_TKINFO"
	.tkinfo
        /*0018*/ 	.word	0x00000002
        /*0030*/ 	.string	""
        /*0030*/ 	.string	"ptxas"
        /*0030*/ 	.string	"Cuda compilation tools, release 13.0, V13.0.88"
        /*0030*/ 	.string	"Build cuda_13.0.r13.0/compiler.36424714_0"
        /*0030*/ 	.string	"-arch sm_100a -m 64 "



//--------------------- .note.nv.cuinfo           --------------------------
	.section	.note.nv.cuinfo,"",@"SHT_NOTE"
	.sectionflags	@"SHF_NOTE_NV_CUINFO"
        /*0018*/ 	.short	0x0002
        /*001a*/ 	.short	0x0064
        /*001c*/ 	.short	0x0082
	.zero		2


//--------------------- .nv.info                  --------------------------
	.section	.nv.info,"",@"SHT_CUDA_INFO"
	.align	4


	//----- nvinfo : EIATTR_REGCOUNT
	.align		4
        /*0000*/ 	.byte	0x04, 0x2f
        /*0002*/ 	.short	(.L_16 - .L_15)
	.align		4
.L_15:
        /*0004*/ 	.word	index@(_ZN7cutlass13device_kernelINS_4gemm6kernel13GemmUniversalIN4cute5tupleIJiiiiEEENS1_10collective13CollectiveMmaINS1_35MainloopSm100TmaUmmaWarpSpecializedILi4ELi2ELi4ENS5_IJNS4_1CILi1EEESB_SB_EEEEENS5_IJNSA_ILi128EEENSA_ILi48EEENSA_ILi256EEEEEEaNS5_IJlSB_lEEEaSI_NS4_8TiledMMAINS4_8MMA_AtomIJNS4_15SM100_MMA_S8_SSIaaiLi128ELi48ELNS4_4UMMA5MajorE0ELSN_0ELNSM_8SaturateE0EEEEEENS4_6LayoutISC_NS5_IJNSA_ILi0EEESS_SS_EEEEENS5_IJNS4_10UnderscoreESV_SV_EEEEENS4_13SM90_TMA_LOADENS4_14ComposedLayoutINS4_7SwizzleILi3ELi4ELi3EEENS4_18smem_ptr_flag_bitsILi8EEENSR_INS5_IJNSA_ILi8EEESE_EEENS5_IJSE_SB_EEEEEEEvNS4_8identityESY_S18_vS19_EENS_8epilogue10collective18CollectiveEpilogueINS1B_23Sm100TmaWarpSpecializedILi1ELi1ELi48ELb0ELb0EEEJSH_NS5_IJNSR_ISE_SB_EENSR_ISF_SB_EEEEEaSI_aSI_NS1B_6fusion15FusionCallbacksIS1F_NS1J_17LinearCombinationIaiaiLNS_15FloatRoundStyleE2EEESH_S1I_JEEENS4_5SM1004TMEM4LOAD26SM100_TMEM_LOAD_32dp32b16xESY_NSZ_INS10_ILi0ELi4ELi3EEES13_NSR_INS5_IJS14_NSA_ILi16EEEEEENS5_IJS1U_SB_EEEEEEENS4_39AutoVectorizingCopyWithAssumedAlignmentILi128EEENS4_14SM90_TMA_STOREES1Y_S20_S20_EEEvvEEEEvNT_6ParamsE)
        /*0008*/ 	.word	0x0000009b


	//----- nvinfo : EIATTR_FRAME_SIZE
	.align		4
.L_16:
        /*000c*/ 	.byte	0x04, 0x11
        /*000e*/ 	.short	(.L_18 - .L_17)
	.align		4
.L_17:
        /*0010*/ 	.word	index@($__internal_2_$__cuda_sm10x_tcgen05_guardrail_trap_unallocated_columns_being_dealloced)
        /*0014*/ 	.word	0x00000000


	//----- nvinfo : EIATTR_FRAME_SIZE
	.align		4
.L_18:
        /*0018*/ 	.byte	0x04, 0x11
        /*001a*/ 	.short	(.L_20 - .L_19)
	.align		4
.L_19:
        /*001c*/ 	.word	index@($__internal_1_$__cuda_sm10x_tcgen05_guardrail_trap_phase_invalid_during_alloc)
        /*0020*/ 	.word	0x00000000


	//----- nvinfo : EIATTR_FRAME_SIZE
	.align		4
.L_20:
        /*0024*/ 	.byte	0x04, 0x11
        /*0026*/ 	.short	(.L_22 - .L_21)
	.align		4
.L_21:
        /*0028*/ 	.word	index@($__internal_0_$__cuda_sm10x_tcgen05_guardrail_trap_col_being_dealloced_not_returned_by_alloc)
        /*002c*/ 	.word	0x00000000


	//----- nvinfo : EIATTR_FRAME_SIZE
	.align		4
.L_22:
        /*0030*/ 	.byte	0x04, 0x11
        /*0032*/ 	.short	(.L_24 - .L_23)
	.align		4
.L_23:
        /*0034*/ 	.word	index@(_ZN7cutlass13device_kernelINS_4gemm6kernel13GemmUniversalIN4cute5tupleIJiiiiEEENS1_10collective13CollectiveMmaINS1_35MainloopSm100TmaUmmaWarpSpecializedILi4ELi2ELi4ENS5_IJNS4_1CILi1EEESB_SB_EEEEENS5_IJNSA_ILi128EEENSA_ILi48EEENSA_ILi256EEEEEEaNS5_IJlSB_lEEEaSI_NS4_8TiledMMAINS4_8MMA_AtomIJNS4_15SM100_MMA_S8_SSIaaiLi128ELi48ELNS4_4UMMA5MajorE0ELSN_0ELNSM_8SaturateE0EEEEEENS4_6LayoutISC_NS5_IJNSA_ILi0EEESS_SS_EEEEENS5_IJNS4_10UnderscoreESV_SV_EEEEENS4_13SM90_TMA_LOADENS4_14ComposedLayoutINS4_7SwizzleILi3ELi4ELi3EEENS4_18smem_ptr_flag_bitsILi8EEENSR_INS5_IJNSA_ILi8EEESE_EEENS5_IJSE_SB_EEEEEEEvNS4_8identityESY_S18_vS19_EENS_8epilogue10collective18CollectiveEpilogueINS1B_23Sm100TmaWarpSpecializedILi1ELi1ELi48ELb0ELb0EEEJSH_NS5_IJNSR_ISE_SB_EENSR_ISF_SB_EEEEEaSI_aSI_NS1B_6fusion15FusionCallbacksIS1F_NS1J_17LinearCombinationIaiaiLNS_15FloatRoundStyleE2EEESH_S1I_JEEENS4_5SM1004TMEM4LOAD26SM100_TMEM_LOAD_32dp32b16xESY_NSZ_INS10_ILi0ELi4ELi3EEES13_NSR_INS5_IJS14_NSA_ILi16EEEEEENS5_IJS1U_SB_EEEEEEENS4_39AutoVectorizingCopyWithAssumedAlignmentILi128EEENS4_14SM90_TMA_STOREES1Y_S20_S20_EEEvvEEEEvNT_6ParamsE)
        /*0038*/ 	.word	0x00000000


	//----- nvinfo : EIATTR_MIN_STACK_SIZE
	.align		4
.L_24:
        /*003c*/ 	.byte	0x04, 0x12
        /*003e*/ 	.short	(.L_26 - .L_25)
	.align		4
.L_25:
        /*0040*/ 	.word	index@(_ZN7cutlass13device_kernelINS_4gemm6kernel13GemmUniversalIN4cute5tupleIJiiiiEEENS1_10collective13CollectiveMmaINS1_35MainloopSm100TmaUmmaWarpSpecializedILi4ELi2ELi4ENS5_IJNS4_1CILi1EEESB_SB_EEEEENS5_IJNSA_ILi128EEENSA_ILi48EEENSA_ILi256EEEEEEaNS5_IJlSB_lEEEaSI_NS4_8TiledMMAINS4_8MMA_AtomIJNS4_15SM100_MMA_S8_SSIaaiLi128ELi48ELNS4_4UMMA5MajorE0ELSN_0ELNSM_8SaturateE0EEEEEENS4_6LayoutISC_NS5_IJNSA_ILi0EEESS_SS_EEEEENS5_IJNS4_10UnderscoreESV_SV_EEEEENS4_13SM90_TMA_LOADENS4_14ComposedLayoutINS4_7SwizzleILi3ELi4ELi3EEENS4_18smem_ptr_flag_bitsILi8EEENSR_INS5_IJNSA_ILi8EEESE_EEENS5_IJSE_SB_EEEEEEEvNS4_8identityESY_S18_vS19_EENS_8epilogue10collective18CollectiveEpilogueINS1B_23Sm100TmaWarpSpecializedILi1ELi1ELi48ELb0ELb0EEEJSH_NS5_IJNSR_ISE_SB_EENSR_ISF_SB_EEEEEaSI_aSI_NS1B_6fusion15FusionCallbacksIS1F_NS1J_17LinearCombinationIaiaiLNS_15FloatRoundStyleE2EEESH_S1I_JEEENS4_5SM1004TMEM4LOAD26SM100_TMEM_LOAD_32dp32b16xESY_NSZ_INS10_ILi0ELi4ELi3EEES13_NSR_INS5_IJS14_NSA_ILi16EEEEEENS5_IJS1U_SB_EEEEEEENS4_39AutoVectorizingCopyWithAssumedAlignmentILi128EEENS4_14SM90_TMA_STOREES1Y_S20_S20_EEEvvEEEEvNT_6ParamsE)
        /*0044*/ 	.word	0x00000000
.L_26:


//--------------------- .nv.compat                --------------------------
	.section	.nv.compat,"",@"SHT_CUDA_COMPAT_INFO"
	.align	4
        /*0000*/ 	.byte	0x02, 0x09, 0x01, 0x00, 0x02, 0x02, 0x03, 0x00, 0x02, 0x05, 0x06, 0x00, 0x03, 0x07, 0x01, 0x01
        /*0010*/ 	.byte	0x02, 0x03, 0x01, 0x00, 0x02, 0x06, 0x01, 0x00, 0x04, 0x0b, 0x08, 0x00, 0x01, 0x00, 0x00, 0x00
        /*0020*/ 	.byte	0x00, 0x00, 0x00, 0x00


//--------------------- .nv.info._ZN7cutlass13device_kernelINS_4gemm6kernel13GemmUniversalIN4cute5tupleIJiiiiEEENS1_10collective13CollectiveMmaINS1_35MainloopSm100TmaUmmaWarpSpecializedILi4ELi2ELi4ENS5_IJNS4_1CILi1EEESB_SB_EEEEENS5_IJNSA_ILi128EEENSA_ILi48EEENSA_ILi256EEEEEEaNS5_IJlSB_lEEEaSI_NS4_8TiledMMAINS4_8MMA_AtomIJNS4_15SM100_MMA_S8_SSIaaiLi128ELi48ELNS4_4UMMA5MajorE0ELSN_0ELNSM_8SaturateE0EEEEEENS4_6LayoutISC_NS5_IJNSA_ILi0EEESS_SS_EEEEENS5_IJNS4_10UnderscoreESV_SV_EEEEENS4_13SM90_TMA_LOADENS4_14ComposedLayoutINS4_7SwizzleILi3ELi4ELi3EEENS4_18smem_ptr_flag_bitsILi8EEENSR_INS5_IJNSA_ILi8EEESE_EEENS5_IJSE_SB_EEEEEEEvNS4_8identityESY_S18_vS19_EENS_8epilogue10collective18CollectiveEpilogueINS1B_23Sm100TmaWarpSpecializedILi1ELi1ELi48ELb0ELb0EEEJSH_NS5_IJNSR_ISE_SB_EENSR_ISF_SB_EEEEEaSI_aSI_NS1B_6fusion15FusionCallbacksIS1F_NS1J_17LinearCombinationIaiaiLNS_15FloatRoundStyleE2EEESH_S1I_JEEENS4_5SM1004TMEM4LOAD26SM100_TMEM_LOAD_32dp32b16xESY_NSZ_INS10_ILi0ELi4ELi3EEES13_NSR_INS5_IJS14_NSA_ILi16EEEEEENS5_IJS1U_SB_EEEEEEENS4_39AutoVectorizingCopyWithAssumedAlignmentILi128EEENS4_14SM90_TMA_STOREES1Y_S20_S20_EEEvvEEEEvNT_6ParamsE --------------------------
	.section	.nv.info._ZN7cutlass13device_kernelINS_4gemm6kernel13GemmUniversalIN4cute5tupleIJiiiiEEENS1_10collective13CollectiveMmaINS1_35MainloopSm100TmaUmmaWarpSpecializedILi4ELi2ELi4ENS5_IJNS4_1CILi1EEESB_SB_EEEEENS5_IJNSA_ILi128EEENSA_ILi48EEENSA_ILi256EEEEEEaNS5_IJlSB_lEEEaSI_NS4_8TiledMMAINS4_8MMA_AtomIJNS4_15SM100_MMA_S8_SSIaaiLi128ELi48ELNS4_4UMMA5MajorE0ELSN_0ELNSM_8SaturateE0EEEEEENS4_6LayoutISC_NS5_IJNSA_ILi0EEESS_SS_EEEEENS5_IJNS4_10UnderscoreESV_SV_EEEEENS4_13SM90_TMA_LOADENS4_14ComposedLayoutINS4_7SwizzleILi3ELi4ELi3EEENS4_18smem_ptr_flag_bitsILi8EEENSR_INS5_IJNSA_ILi8EEESE_EEENS5_IJSE_SB_EEEEEEEvNS4_8identityESY_S18_vS19_EENS_8epilogue10collective18CollectiveEpilogueINS1B_23Sm100TmaWarpSpecializedILi1ELi1ELi48ELb0ELb0EEEJSH_NS5_IJNSR_ISE_SB_EENSR_ISF_SB_EEEEEaSI_aSI_NS1B_6fusion15FusionCallbacksIS1F_NS1J_17LinearCombinationIaiaiLNS_15FloatRoundStyleE2EEESH_S1I_JEEENS4_5SM1004TMEM4LOAD26SM100_TMEM_LOAD_32dp32b16xESY_NSZ_INS10_ILi0ELi4ELi3EEES13_NSR_INS5_IJS14_NSA_ILi16EEEEEENS5_IJS1U_SB_EEEEEEENS4_39AutoVectorizingCopyWithAssumedAlignmentILi128EEENS4_14SM90_TMA_STOREES1Y_S20_S20_EEEvvEEEEvNT_6ParamsE,"",@"SHT_CUDA_INFO"
	.sectionflags	@""
	.align	4


	//----- nvinfo : EIATTR_CUDA_API_VERSION
	.align		4
        /*0000*/ 	.byte	0x04, 0x37
        /*0002*/ 	.short	(.L_28 - .L_27)
.L_27:
        /*0004*/ 	.word	0x00000082


	//----- nvinfo : EIATTR_KPARAM_INFO
	.align		4
.L_28:
        /*0008*/ 	.byte	0x04, 0x17
        /*000a*/ 	.short	(.L_30 - .L_29)
.L_29:
        /*000c*/ 	.word	0x00000000
        /*0010*/ 	.short	0x0000
        /*0012*/ 	.short	0x0000
        /*0014*/ 	.byte	0x00, 0xf0, 0x01, 0x20


	//----- nvinfo : EIATTR_AT_ENTRY_FRAGMENTS
	.align		4
.L_30:
        /*0018*/ 	.byte	0x04, 0x4f
        /*001a*/ 	.short	(.L_32 - .L_31)


	//   ....[0]....
.L_31:
        /*001c*/ 	.word	0x00000006


	//----- nvinfo : EIATTR_RESERVED_SMEM_USED
	.align		4
.L_32:
        /*0020*/ 	.byte	0x01, 0x41
	.zero		2


	//----- nvinfo : EIATTR_SPARSE_MMA_MASK
	.align		4
        /*0024*/ 	.byte	0x03, 0x50
        /*0026*/ 	.short	0x0000


	//----- nvinfo : EIATTR_TCGEN05_1CTA_USED
	.align		4
        /*0028*/ 	.byte	0x01, 0x51
	.zero		2


	//----- nvinfo : EIATTR_MAXREG_COUNT
	.align		4
        /*002c*/ 	.byte	0x03, 0x1b
        /*002e*/ 	.short	0x00ff


	//----- nvinfo : EIATTR_NUM_BARRIERS
	.align		4
        /*0030*/ 	.byte	0x02, 0x4c
        /*0032*/ 	.byte	0x07
	.zero		1


	//----- nvinfo : EIATTR_EXTERNS
	.align		4
        /*0034*/ 	.byte	0x04, 0x0f
        /*0036*/ 	.short	(.L_34 - .L_33)


	//   ....[0]....
	.align		4
.L_33:
        /*0038*/ 	.word	index@(__assertfail)


	//----- nvinfo : EIATTR_MERCURY_ISA_VERSION
	.align		4
.L_34:
        /*003c*/ 	.byte	0x03, 0x5f
        /*003e*/ 	.short	0x0101


	//----- nvinfo : EIATTR_INT_WARP_WIDE_INSTR_OFFSETS
	.align		4
        /*0040*/ 	.byte	0x04, 0x31
        /*0042*/ 	.short	(.L_36 - .L_35)


	//   ....[0]....
.L_35:
        /*0044*/ 	.word	0x00001ed0


	//   ....[1]....
        /*0048*/ 	.word	0x00003af0


	//   ....[2]....
        /*004c*/ 	.word	0x00003b10


	//   ....[3]....
        /*0050*/ 	.word	0x00003b40


	//   ....[4]....
        /*0054*/ 	.word	0x00004570


	//   ....[5]....
        /*0058*/ 	.word	0x00004600


	//   ....[6]....
        /*005c*/ 	.word	0x00004630


	//   ....[7]....
        /*0060*/ 	.word	0x00004700


	//----- nvinfo : EIATTR_COOP_GROUP_MASK_REGIDS
	.align		4
.L_36:
        /*0064*/ 	.byte	0x04, 0x29
        /*0066*/ 	.short	(.L_38 - .L_37)


	//   ....[0]....
.L_37:
        /*0068*/ 	.word	0xffffffff


	//   ....[1]....
        /*006c*/ 	.word	0xffffffff


	//   ....[2]....
        /*0070*/ 	.word	0xffffffff


	//   ....[3]....
        /*0074*/ 	.word	0xffffffff


	//   ....[4]....
        /*0078*/ 	.word	0xffffffff


	//   ....[5]....
        /*007c*/ 	.word	0xffffffff


	//   ....[6]....
        /*0080*/ 	.word	0xffffffff


	//   ....[7]....
        /*0084*/ 	.word	0xffffffff


	//   ....[8]....
        /*0088*/ 	.word	0xffffffff


	//   ....[9]....
        /*008c*/ 	.word	0xffffffff


	//   ....[10]....
        /*0090*/ 	.word	0xffffffff


	//   ....[11]....
        /*0094*/ 	.word	0xffffffff


	//   ....[12]....
        /*0098*/ 	.word	0xffffffff


	//----- nvinfo : EIATTR_COOP_GROUP_INSTR_OFFSETS
	.align		4
.L_38:
        /*009c*/ 	.byte	0x04, 0x28
        /*009e*/ 	.short	(.L_40 - .L_39)


	//   ....[0]....
.L_39:
        /*00a0*/ 	.word	0x00000090


	//   ....[1]....
        /*00a4*/ 	.word	0x000004b0


	//   ....[2]....
        /*00a8*/ 	.word	0x00000620


	//   ....[3]....
        /*00ac*/ 	.word	0x00000760


	//   ....[4]....
        /*00b0*/ 	.word	0x00000860


	//   ....[5]....
        /*00b4*/ 	.word	0x000009d0


	//   ....[6]....
        /*00b8*/ 	.word	0x00000b70


	//   ....[7]....
        /*00bc*/ 	.word	0x00001db0


	//   ....[8]....
        /*00c0*/ 	.word	0x00002ba0


	//   ....[9]....
        /*00c4*/ 	.word	0x00002db0


	//   ....[10]....
        /*00c8*/ 	.word	0x00002de0


	//   ....[11]....
        /*00cc*/ 	.word	0x000039d0


	//   ....[12]....
        /*00d0*/ 	.word	0x00003c00


	//----- nvinfo : EIATTR_VRC_CTA_INIT_COUNT
	.align		4
.L_40:
        /*00d4*/ 	.byte	0x02, 0x4a
        /*00d6*/ 	.byte	0x80
	.zero		1


	//----- nvinfo : EIATTR_SYSCALL_OFFSETS
	.align		4
        /*00d8*/ 	.byte	0x04, 0x46
        /*00da*/ 	.short	(.L_42 - .L_41)


	//   ....[0]....
.L_41:
        /*00dc*/ 	.word	0x00005690


	//   ....[1]....
        /*00e0*/ 	.word	0x00005800


	//   ....[2]....
        /*00e4*/ 	.word	0x00005970


	//----- nvinfo : EIATTR_MBARRIER_INSTR_OFFSETS
	.align		4
.L_42:
        /*00e8*/ 	.byte	0x04, 0x39
        /*00ea*/ 	.short	(.L_44 - .L_43)


	//   ....[0]....
.L_43:
        /*00ec*/ 	.word	0x00000590
        /*00f0*/ 	.word	0x000000ff
        /*00f4*/ 	.word	0x00000000
        /*00f8*/ 	.short	0x0100
        /*00fa*/ 	.byte	0x05
	.zero		1


	//   ....[1]....
        /*00fc*/ 	.word	0x000005a0
        /*0100*/ 	.word	0x000000ff
        /*0104*/ 	.word	0x00000020
        /*0108*/ 	.short	0x0100
        /*010a*/ 	.byte	0x05
	.zero		1


	//   ....[2]....
        /*010c*/ 	.word	0x000005b0
        /*0110*/ 	.word	0x000000ff
        /*0114*/ 	.word	0x00000008
        /*0118*/ 	.short	0x0100
        /*011a*/ 	.byte	0x05
	.zero		1


	//   ....[3]....
        /*011c*/ 	.word	0x000005c0
        /*0120*/ 	.word	0x000000ff
        /*0124*/ 	.word	0x00000028
        /*0128*/ 	.short	0x0100
        /*012a*/ 	.byte	0x05
	.zero		1


	//   ....[4]....
        /*012c*/ 	.word	0x000005d0
        /*0130*/ 	.word	0x000000ff
        /*0134*/ 	.word	0x00000010
        /*0138*/ 	.short	0x0100
        /*013a*/ 	.byte	0x05
	.zero		1


	//   ....[5]....
        /*013c*/ 	.word	0x000005e0
        /*0140*/ 	.word	0x000000ff
        /*0144*/ 	.word	0x00000030
        /*0148*/ 	.short	0x0100
        /*014a*/ 	.byte	0x05
	.zero		1


	//   ....[6]....
        /*014c*/ 	.word	0x000005f0
        /*0150*/ 	.word	0x000000ff
        /*0154*/ 	.word	0x00000018
        /*0158*/ 	.short	0x0100
        /*015a*/ 	.byte	0x05
	.zero		1


	//   ....[7]....
        /*015c*/ 	.word	0x00000600
        /*0160*/ 	.word	0x000000ff
        /*0164*/ 	.word	0x00000038
        /*0168*/ 	.short	0x0100
        /*016a*/ 	.byte	0x05
	.zero		1


	//   ....[8]....
        /*016c*/ 	.word	0x00000730
        /*0170*/ 	.word	0x000000ff
        /*0174*/ 	.word	0x00000040
        /*0178*/ 	.short	0x0100
        /*017a*/ 	.byte	0x07
	.zero		1


	//   ....[9]....
        /*017c*/ 	.word	0x00000740
        /*0180*/ 	.word	0x000000ff
        /*0184*/ 	.word	0x00000048
        /*0188*/ 	.short	0x0100
        /*018a*/ 	.byte	0x07
	.zero		1


	//   ....[10]....
        /*018c*/ 	.word	0x00000830
        /*0190*/ 	.word	0x000000ff
        /*0194*/ 	.word	0x00000050
        /*0198*/ 	.short	0x0100
        /*019a*/ 	.byte	0x05
	.zero		1


	//   ....[11]....
        /*019c*/ 	.word	0x00000840
        /*01a0*/ 	.word	0x000000ff
        /*01a4*/ 	.word	0x00000058
        /*01a8*/ 	.short	0x0100
        /*01aa*/ 	.byte	0x05
	.zero		1


	//   ....[12]....
        /*01ac*/ 	.word	0x00000980
        /*01b0*/ 	.word	0x000000ff
        /*01b4*/ 	.word	0x00000060
        /*01b8*/ 	.short	0x0100
        /*01ba*/ 	.byte	0x05
	.zero		1


	//   ....[13]....
        /*01bc*/ 	.word	0x00000990
        /*01c0*/ 	.word	0x000000ff
        /*01c4*/ 	.word	0x00000070
        /*01c8*/ 	.short	0x0100
        /*01ca*/ 	.byte	0x05
	.zero		1


	//   ....[14]....
        /*01cc*/ 	.word	0x000009a0
        /*01d0*/ 	.word	0x000000ff
        /*01d4*/ 	.word	0x00000068
        /*01d8*/ 	.short	0x0100
        /*01da*/ 	.byte	0x05
	.zero		1


	//   ....[15]....
        /*01dc*/ 	.word	0x000009b0
        /*01e0*/ 	.word	0x000000ff
        /*01e4*/ 	.word	0x00000078
        /*01e8*/ 	.short	0x0100
        /*01ea*/ 	.byte	0x05
	.zero		1


	//   ....[16]....
        /*01ec*/ 	.word	0x00000ae0
        /*01f0*/ 	.word	0x000000ff
        /*01f4*/ 	.word	0x00000080
        /*01f8*/ 	.short	0x0100
        /*01fa*/ 	.byte	0x07
	.zero		1


	//   ....[17]....
        /*01fc*/ 	.word	0x00000af0
        /*0200*/ 	.word	0x000000ff
        /*0204*/ 	.word	0x000000a0
        /*0208*/ 	.short	0x0100
        /*020a*/ 	.byte	0x07
	.zero		1


	//   ....[18]....
        /*020c*/ 	.word	0x00000b00
        /*0210*/ 	.word	0x000000ff
        /*0214*/ 	.word	0x00000088
        /*0218*/ 	.short	0x0100
        /*021a*/ 	.byte	0x07
	.zero		1


	//   ....[19]....
        /*021c*/ 	.word	0x00000b10
        /*0220*/ 	.word	0x000000ff
        /*0224*/ 	.word	0x000000a8
        /*0228*/ 	.short	0x0100
        /*022a*/ 	.byte	0x07
	.zero		1


	//   ....[20]....
        /*022c*/ 	.word	0x00000b20
        /*0230*/ 	.word	0x000000ff
        /*0234*/ 	.word	0x00000090
        /*0238*/ 	.short	0x0100
        /*023a*/ 	.byte	0x07
	.zero		1


	//   ....[21]....
        /*023c*/ 	.word	0x00000b30
        /*0240*/ 	.word	0x000000ff
        /*0244*/ 	.word	0x000000b0
        /*0248*/ 	.short	0x0100
        /*024a*/ 	.byte	0x07
	.zero		1


	//   ....[22]....
        /*024c*/ 	.word	0x00000b40
        /*0250*/ 	.word	0x000000ff
        /*0254*/ 	.word	0x00000098
        /*0258*/ 	.short	0x0100
        /*025a*/ 	.byte	0x07
	.zero		1


	//   ....[23]....
        /*025c*/ 	.word	0x00000b50
        /*0260*/ 	.word	0x000000ff
        /*0264*/ 	.word	0x000000b8
        /*0268*/ 	.short	0x0100
        /*026a*/ 	.byte	0x07
	.zero		1


	//   ....[24]....
        /*026c*/ 	.word	0x00000c40
        /*0270*/ 	.word	0x000000ff
        /*0274*/ 	.word	0x000000c0
        /*0278*/ 	.short	0x0100
        /*027a*/ 	.byte	0x05
	.zero		1


	//   ....[25]....
        /*027c*/ 	.word	0x00000c50
        /*0280*/ 	.word	0x000000ff
        /*0284*/ 	.word	0x000000d0
        /*0288*/ 	.short	0x0100
        /*028a*/ 	.byte	0x05
	.zero		1


	//   ....[26]....
        /*028c*/ 	.word	0x00000c60
        /*0290*/ 	.word	0x000000ff
        /*0294*/ 	.word	0x000000c8
        /*0298*/ 	.short	0x0100
        /*029a*/ 	.byte	0x05
	.zero		1


	//   ....[27]....
        /*029c*/ 	.word	0x00000c70
        /*02a0*/ 	.word	0x000000ff
        /*02a4*/ 	.word	0x000000d8
        /*02a8*/ 	.short	0x0100
        /*02aa*/ 	.byte	0x05
	.zero		1


	//   ....[28]....
        /*02ac*/ 	.word	0x00001550
        /*02b0*/ 	.word	0x00000003
        /*02b4*/ 	.word	0x000000d0
        /*02b8*/ 	.short	0x010a
        /*02ba*/ 	.byte	0xff
	.zero		1


	//   ....[29]....
        /*02bc*/ 	.word	0x00001580
        /*02c0*/ 	.word	0x00000003
        /*02c4*/ 	.word	0x000000c0
        /*02c8*/ 	.short	0x0101
        /*02ca*/ 	.byte	0xff
	.zero		1


	//   ....[30]....
        /*02cc*/ 	.word	0x00001650
        /*02d0*/ 	.word	0x000000ff
        /*02d4*/ 	.word	0x00000020
        /*02d8*/ 	.short	0x010a
        /*02da*/ 	.byte	0x05
	.zero		1


	//   ....[31]....
        /*02dc*/ 	.word	0x000016f0
        /*02e0*/ 	.word	0x000000ff
        /*02e4*/ 	.word	0x00000020
        /*02e8*/ 	.short	0x010a
        /*02ea*/ 	.byte	0x21
	.zero		1


	//   ....[32]....
        /*02ec*/ 	.word	0x00001840
        /*02f0*/ 	.word	0x000000ff
        /*02f4*/ 	.word	0x00000020
        /*02f8*/ 	.short	0x010a
        /*02fa*/ 	.byte	0x08
	.zero		1


	//   ....[33]....
        /*02fc*/ 	.word	0x00001a10
        /*0300*/ 	.word	0x000000ff
        /*0304*/ 	.word	0x00000058
        /*0308*/ 	.short	0x0101
        /*030a*/ 	.byte	0x04
	.zero		1


	//   ....[34]....
        /*030c*/ 	.word	0x00001a30
        /*0310*/ 	.word	0x000000ff
        /*0314*/ 	.word	0x00000020
        /*0318*/ 	.short	0x010a
        /*031a*/ 	.byte	0x05
	.zero		1


	//   ....[35]....
        /*031c*/ 	.word	0x00001ab0
        /*0320*/ 	.word	0x000000ff
        /*0324*/ 	.word	0x00000020
        /*0328*/ 	.short	0x010a
        /*032a*/ 	.byte	0x21
	.zero		1


	//   ....[36]....
        /*032c*/ 	.word	0x00001c10
        /*0330*/ 	.word	0x000000ff
        /*0334*/ 	.word	0x00000020
        /*0338*/ 	.short	0x010a
        /*033a*/ 	.byte	0x08
	.zero		1


	//   ....[37]....
        /*033c*/ 	.word	0x00001de0
        /*0340*/ 	.word	0x00000002
        /*0344*/ 	.word	0x00000060
        /*0348*/ 	.short	0x010a
        /*034a*/ 	.byte	0xff
	.zero		1


	//   ....[38]....
        /*034c*/ 	.word	0x00001ea0
        /*0350*/ 	.word	0x00000002
        /*0354*/ 	.word	0x00000000
        /*0358*/ 	.short	0x0101
        /*035a*/ 	.byte	0xff
	.zero		1


	//   ....[39]....
        /*035c*/ 	.word	0x00002400
        /*0360*/ 	.word	0x000000ff
        /*0364*/ 	.word	0x00000000
        /*0368*/ 	.short	0x010a
        /*036a*/ 	.byte	0x05
	.zero		1


	//   ....[40]....
        /*036c*/ 	.word	0x00002490
        /*0370*/ 	.word	0x000000ff
        /*0374*/ 	.word	0x00000000
        /*0378*/ 	.short	0x010a
        /*037a*/ 	.byte	0x05
	.zero		1


	//   ....[41]....
        /*037c*/ 	.word	0x00002520
        /*0380*/ 	.word	0x000000ff
        /*0384*/ 	.word	0x00000000
        /*0388*/ 	.short	0x010a
        /*038a*/ 	.byte	0x05
	.zero		1


	//   ....[42]....
        /*038c*/ 	.word	0x000025c0
        /*0390*/ 	.word	0x00000000
        /*0394*/ 	.word	0x00000000
        /*0398*/ 	.short	0x010a
        /*039a*/ 	.byte	0xff
	.zero		1


	//   ....[43]....
        /*039c*/ 	.word	0x000026f0
        /*03a0*/ 	.word	0x00000000
        /*03a4*/ 	.word	0x000000c0
        /*03a8*/ 	.short	0x010a
        /*03aa*/ 	.byte	0xff
	.zero		1


	//   ....[44]....
        /*03ac*/ 	.word	0x00002760
        /*03b0*/ 	.word	0x00000008
        /*03b4*/ 	.word	0x00000000
        /*03b8*/ 	.short	0x0101
        /*03ba*/ 	.byte	0xff
	.zero		1


	//   ....[45]....
        /*03bc*/ 	.word	0x00002780
        /*03c0*/ 	.word	0x000000ff
        /*03c4*/ 	.word	0x00000070
        /*03c8*/ 	.short	0x010a
        /*03ca*/ 	.byte	0x05
	.zero		1


	//   ....[46]....
        /*03cc*/ 	.word	0x000028a0
        /*03d0*/ 	.word	0x00000000
        /*03d4*/ 	.word	0x00000060
        /*03d8*/ 	.short	0x010a
        /*03da*/ 	.byte	0xff
	.zero		1


	//   ....[47]....
        /*03dc*/ 	.word	0x000029a0
        /*03e0*/ 	.word	0x00000000
        /*03e4*/ 	.word	0x00000000
        /*03e8*/ 	.short	0x0101
        /*03ea*/ 	.byte	0xff
	.zero		1


	//   ....[48]....
        /*03ec*/ 	.word	0x00002a30
        /*03f0*/ 	.word	0x000000ff
        /*03f4*/ 	.word	0x00000070
        /*03f8*/ 	.short	0x0106
        /*03fa*/ 	.byte	0x05
	.zero		1


	//   ....[49]....
        /*03fc*/ 	.word	0x00002a50
        /*0400*/ 	.word	0x000000ff
        /*0404*/ 	.word	0x00000070
        /*0408*/ 	.short	0x010a
        /*040a*/ 	.byte	0x05
	.zero		1


	//   ....[50]....
        /*040c*/ 	.word	0x00002ae0
        /*0410*/ 	.word	0x000000ff
        /*0414*/ 	.word	0x00000070
        /*0418*/ 	.short	0x0106
        /*041a*/ 	.byte	0x04
	.zero		1


	//   ....[51]....
        /*041c*/ 	.word	0x00002b20
        /*0420*/ 	.word	0x00000000
        /*0424*/ 	.word	0x00000070
        /*0428*/ 	.short	0x010a
        /*042a*/ 	.byte	0xff
	.zero		1


	//   ....[52]....
        /*042c*/ 	.word	0x000030e0
        /*0430*/ 	.word	0x00000000
        /*0434*/ 	.word	0x00000060
        /*0438*/ 	.short	0x010a
        /*043a*/ 	.byte	0xff
	.zero		1


	//   ....[53]....
        /*043c*/ 	.word	0x000031f0
        /*0440*/ 	.word	0x00000003
        /*0444*/ 	.word	0x00000000
        /*0448*/ 	.short	0x0101
        /*044a*/ 	.byte	0xff
	.zero		1


	//   ....[54]....
        /*044c*/ 	.word	0x00003200
        /*0450*/ 	.word	0x000000ff
        /*0454*/ 	.word	0x00000000
        /*0458*/ 	.short	0x010a
        /*045a*/ 	.byte	0x05
	.zero		1


	//   ....[55]....
        /*045c*/ 	.word	0x00003220
        /*0460*/ 	.word	0x000000ff
        /*0464*/ 	.word	0x000000a0
        /*0468*/ 	.short	0x010a
        /*046a*/ 	.byte	0x0e
	.zero		1


	//   ....[56]....
        /*046c*/ 	.word	0x000032f0
        /*0470*/ 	.word	0x000000ff
        /*0474*/ 	.word	0x00000000
        /*0478*/ 	.short	0x010a
        /*047a*/ 	.byte	0x13
	.zero		1


	//   ....[57]....
        /*047c*/ 	.word	0x00003420
        /*0480*/ 	.word	0x000000ff
        /*0484*/ 	.word	0x00000000
        /*0488*/ 	.short	0x010a
        /*048a*/ 	.byte	0x24
	.zero		1


	//   ....[58]....
        /*048c*/ 	.word	0x00003800
        /*0490*/ 	.word	0x000000ff
        /*0494*/ 	.word	0x00000000
        /*0498*/ 	.short	0x010a
        /*049a*/ 	.byte	0x05
	.zero		1


	//   ....[59]....
        /*049c*/ 	.word	0x00003890
        /*04a0*/ 	.word	0x000000ff
        /*04a4*/ 	.word	0x00000000
        /*04a8*/ 	.short	0x010a
        /*04aa*/ 	.byte	0x05
	.zero		1


	//   ....[60]....
        /*04ac*/ 	.word	0x00003920
        /*04b0*/ 	.word	0x000000ff
        /*04b4*/ 	.word	0x00000000
        /*04b8*/ 	.short	0x010a
        /*04ba*/ 	.byte	0x05
	.zero		1


	//   ....[61]....
        /*04bc*/ 	.word	0x000039b0
        /*04c0*/ 	.word	0x000000ff
        /*04c4*/ 	.word	0x00000000
        /*04c8*/ 	.short	0x010a
        /*04ca*/ 	.byte	0x06
	.zero		1


	//   ....[62]....
        /*04cc*/ 	.word	0x00003df0
        /*04d0*/ 	.word	0x00000000
        /*04d4*/ 	.word	0x00000060
        /*04d8*/ 	.short	0x010a
        /*04da*/ 	.byte	0xff
	.zero		1


	//   ....[63]....
        /*04dc*/ 	.word	0x00003ee0
        /*04e0*/ 	.word	0x00000000
        /*04e4*/ 	.word	0x00000000
        /*04e8*/ 	.short	0x0101
        /*04ea*/ 	.byte	0xff
	.zero		1


	//   ....[64]....
        /*04ec*/ 	.word	0x00004200
        /*04f0*/ 	.word	0x000000ff
        /*04f4*/ 	.word	0x00000058
        /*04f8*/ 	.short	0x010a
        /*04fa*/ 	.byte	0x07
	.zero		1


	//   ....[65]....
        /*04fc*/ 	.word	0x00004380
        /*0500*/ 	.word	0x000000ff
        /*0504*/ 	.word	0x00000048
        /*0508*/ 	.short	0x010a
        /*050a*/ 	.byte	0x07
	.zero		1


	//   ....[66]....
        /*050c*/ 	.word	0x00004780
        /*0510*/ 	.word	0x000000ff
        /*0514*/ 	.word	0x00000040
        /*0518*/ 	.short	0x010b
        /*051a*/ 	.byte	0x07
	.zero		1


	//   ....[67]....
        /*051c*/ 	.word	0x000047a0
        /*0520*/ 	.word	0x000000ff
        /*0524*/ 	.word	0x00000000
        /*0528*/ 	.short	0x0101
        /*052a*/ 	.byte	0x25
	.zero		1


	//   ....[68]....
        /*052c*/ 	.word	0x000047e0
        /*0530*/ 	.word	0x00000000
        /*0534*/ 	.word	0x00000048
        /*0538*/ 	.short	0x010a
        /*053a*/ 	.byte	0xff
	.zero		1


	//   ....[69]....
        /*053c*/ 	.word	0x00004a40
        /*0540*/ 	.word	0x00000000
        /*0544*/ 	.word	0x00000060
        /*0548*/ 	.short	0x010a
        /*054a*/ 	.byte	0xff
	.zero		1


	//   ....[70]....
        /*054c*/ 	.word	0x00004b10
        /*0550*/ 	.word	0x00000000
        /*0554*/ 	.word	0x00000000
        /*0558*/ 	.short	0x0101
        /*055a*/ 	.byte	0xff
	.zero		1


	//   ....[71]....
        /*055c*/ 	.word	0x000051f0
        /*0560*/ 	.word	0x000000ff
        /*0564*/ 	.word	0x00000040
        /*0568*/ 	.short	0x010a
        /*056a*/ 	.byte	0x2e
	.zero		1


	//   ....[72]....
        /*056c*/ 	.word	0x00005260
        /*0570*/ 	.word	0x000000ff
        /*0574*/ 	.word	0x00000080
        /*0578*/ 	.short	0x010a
        /*057a*/ 	.byte	0x32
	.zero		1


	//   ....[73]....
        /*057c*/ 	.word	0x00005310
        /*0580*/ 	.word	0x000000ff
        /*0584*/ 	.word	0x00000040
        /*0588*/ 	.short	0x010a
        /*058a*/ 	.byte	0x2e
	.zero		1


	//   ....[74]....
        /*058c*/ 	.word	0x00005500
        /*0590*/ 	.word	0x000000ff
        /*0594*/ 	.word	0x00000000
        /*0598*/ 	.short	0x0101
        /*059a*/ 	.byte	0x04
	.zero		1


	//   ....[75]....
        /*059c*/ 	.word	0x00005570
        /*05a0*/ 	.word	0x000000ff
        /*05a4*/ 	.word	0x00000080
        /*05a8*/ 	.short	0x010a
        /*05aa*/ 	.byte	0x32
	.zero		1


	//   ....[76]....
        /*05ac*/ 	.word	0x00006310
        /*05b0*/ 	.word	0x000000ff
        /*05b4*/ 	.word	0x00000000
        /*05b8*/ 	.short	0x0101
        /*05ba*/ 	.byte	0x05
	.zero		1


	//   ....[77]....
        /*05bc*/ 	.word	0x000069e0
        /*05c0*/ 	.word	0x00000003
        /*05c4*/ 	.word	0x000000d0
        /*05c8*/ 	.short	0x010a
        /*05ca*/ 	.byte	0xff
	.zero		1


	//   ....[78]....
        /*05cc*/ 	.word	0x00006a40
        /*05d0*/ 	.word	0x00000002
        /*05d4*/ 	.word	0x00000020
        /*05d8*/ 	.short	0x010a
        /*05da*/ 	.byte	0xff
	.zero		1


	//   ....[79]....
        /*05dc*/ 	.word	0x00006aa0
        /*05e0*/ 	.word	0x00000002
        /*05e4*/ 	.word	0x00000020
        /*05e8*/ 	.short	0x010a
        /*05ea*/ 	.byte	0xff
	.zero		1


	//   ....[80]....
        /*05ec*/ 	.word	0x00006af0
        /*05f0*/ 	.word	0x00000002
        /*05f4*/ 	.word	0x00000060
        /*05f8*/ 	.short	0x010a
        /*05fa*/ 	.byte	0xff
	.zero		1


	//   ....[81]....
        /*05fc*/ 	.word	0x00006b50
        /*0600*/ 	.word	0x00000000
        /*0604*/ 	.word	0x00000000
        /*0608*/ 	.short	0x010a
        /*060a*/ 	.byte	0xff
	.zero		1


	//   ....[82]....
        /*060c*/ 	.word	0x00006bb0
        /*0610*/ 	.word	0x00000000
        /*0614*/ 	.word	0x00000000
        /*0618*/ 	.short	0x010a
        /*061a*/ 	.byte	0xff
	.zero		1


	//   ....[83]....
        /*061c*/ 	.word	0x00006c10
        /*0620*/ 	.word	0x00000000
        /*0624*/ 	.word	0x00000000
        /*0628*/ 	.short	0x010a
        /*062a*/ 	.byte	0xff
	.zero		1


	//   ....[84]....
        /*062c*/ 	.word	0x00006c60
        /*0630*/ 	.word	0x00000000
        /*0634*/ 	.word	0x000000c0
        /*0638*/ 	.short	0x010a
        /*063a*/ 	.byte	0xff
	.zero		1


	//   ....[85]....
        /*063c*/ 	.word	0x00006cc0
        /*0640*/ 	.word	0x00000000
        /*0644*/ 	.word	0x00000070
        /*0648*/ 	.short	0x010a
        /*064a*/ 	.byte	0xff
	.zero		1


	//   ....[86]....
        /*064c*/ 	.word	0x00006d10
        /*0650*/ 	.word	0x00000000
        /*0654*/ 	.word	0x00000060
        /*0658*/ 	.short	0x010a
        /*065a*/ 	.byte	0xff
	.zero		1


	//   ....[87]....
        /*065c*/ 	.word	0x00006d70
        /*0660*/ 	.word	0x00000000
        /*0664*/ 	.word	0x00000070
        /*0668*/ 	.short	0x010a
        /*066a*/ 	.byte	0xff
	.zero		1


	//   ....[88]....
        /*066c*/ 	.word	0x00006dc0
        /*0670*/ 	.word	0x00000000
        /*0674*/ 	.word	0x00000060
        /*0678*/ 	.short	0x010a
        /*067a*/ 	.byte	0xff
	.zero		1


	//   ....[89]....
        /*067c*/ 	.word	0x00006e20
        /*0680*/ 	.word	0x00000003
        /*0684*/ 	.word	0x000000a0
        /*0688*/ 	.short	0x010a
        /*068a*/ 	.byte	0xff
	.zero		1


	//   ....[90]....
        /*068c*/ 	.word	0x00006e80
        /*0690*/ 	.word	0x00000000
        /*0694*/ 	.word	0x00000000
        /*0698*/ 	.short	0x010a
        /*069a*/ 	.byte	0xff
	.zero		1


	//   ....[91]....
        /*069c*/ 	.word	0x00006ee0
        /*06a0*/ 	.word	0x00000000
        /*06a4*/ 	.word	0x00000000
        /*06a8*/ 	.short	0x010a
        /*06aa*/ 	.byte	0xff
	.zero		1


	//   ....[92]....
        /*06ac*/ 	.word	0x00006f40
        /*06b0*/ 	.word	0x00000000
        /*06b4*/ 	.word	0x00000000
        /*06b8*/ 	.short	0x010a
        /*06ba*/ 	.byte	0xff
	.zero		1


	//   ....[93]....
        /*06bc*/ 	.word	0x00006fa0
        /*06c0*/ 	.word	0x00000000
        /*06c4*/ 	.word	0x00000000
        /*06c8*/ 	.short	0x010a
        /*06ca*/ 	.byte	0xff
	.zero		1


	//   ....[94]....
        /*06cc*/ 	.word	0x00007000
        /*06d0*/ 	.word	0x00000000
        /*06d4*/ 	.word	0x00000000
        /*06d8*/ 	.short	0x010a
        /*06da*/ 	.byte	0xff
	.zero		1


	//   ....[95]....
        /*06dc*/ 	.word	0x00007050
        /*06e0*/ 	.word	0x00000000
        /*06e4*/ 	.word	0x00000060
        /*06e8*/ 	.short	0x010a
        /*06ea*/ 	.byte	0xff
	.zero		1


	//   ....[96]....
        /*06ec*/ 	.word	0x000070b0
        /*06f0*/ 	.word	0x00000000
        /*06f4*/ 	.word	0x00000058
        /*06f8*/ 	.short	0x010a
        /*06fa*/ 	.byte	0xff
	.zero		1


	//   ....[97]....
        /*06fc*/ 	.word	0x00007110
        /*0700*/ 	.word	0x00000003
        /*0704*/ 	.word	0x00000048
        /*0708*/ 	.short	0x010a
        /*070a*/ 	.byte	0xff
	.zero		1


	//   ....[98]....
        /*070c*/ 	.word	0x00007160
        /*0710*/ 	.word	0x00000000
        /*0714*/ 	.word	0x00000060
        /*0718*/ 	.short	0x010a
        /*071a*/ 	.byte	0xff
	.zero		1


	//   ....[99]....
        /*071c*/ 	.word	0x000071c0
        /*0720*/ 	.word	0x00000000
        /*0724*/ 	.word	0x00000040
        /*0728*/ 	.short	0x010a
        /*072a*/ 	.byte	0xff
	.zero		1


	//   ....[100]....
        /*072c*/ 	.word	0x00007220
        /*0730*/ 	.word	0x00000003
        /*0734*/ 	.word	0x00000080
        /*0738*/ 	.short	0x010a
        /*073a*/ 	.byte	0xff
	.zero		1


	//----- nvinfo : EIATTR_NUM_MBARRIERS
	.align		4
.L_44:
        /*073c*/ 	.byte	0x03, 0x38
        /*073e*/ 	.short	0x001c


	//----- nvinfo : EIATTR_EXIT_INSTR_OFFSETS
	.align		4
        /*0740*/ 	.byte	0x04, 0x1c
        /*0742*/ 	.short	(.L_46 - .L_45)


	//   ....[0]....
.L_45:
        /*0744*/ 	.word	0x000025f0


	//   ....[1]....
        /*0748*/ 	.word	0x00002af0


	//   ....[2]....
        /*074c*/ 	.word	0x00002b50


	//   ....[3]....
        /*0750*/ 	.word	0x00003c10


	//   ....[4]....
        /*0754*/ 	.word	0x00004810


	//   ....[5]....
        /*0758*/ 	.word	0x00004850


	//   ....[6]....
        /*075c*/ 	.word	0x000069d0


	//----- nvinfo : EIATTR_MAX_THREADS
	.align		4
.L_46:
        /*0760*/ 	.byte	0x04, 0x05
        /*0762*/ 	.short	(.L_48 - .L_47)
.L_47:
        /*0764*/ 	.word	0x00000100
        /*0768*/ 	.word	0x00000001
        /*076c*/ 	.word	0x00000001


	//----- nvinfo : EIATTR_CRS_STACK_SIZE
	.align		4
.L_48:
        /*0770*/ 	.byte	0x04, 0x1e
        /*0772*/ 	.short	(.L_50 - .L_49)
.L_49:
        /*0774*/ 	.word	0x00000000


	//----- nvinfo : EIATTR_CBANK_PARAM_SIZE
	.align		4
.L_50:
        /*0778*/ 	.byte	0x03, 0x19
        /*077a*/ 	.short	0x0800


	//----- nvinfo : EIATTR_PARAM_CBANK
	.align		4
        /*077c*/ 	.byte	0x04, 0x0a
        /*077e*/ 	.short	(.L_52 - .L_51)
	.align		4
.L_51:
        /*0780*/ 	.word	index@(.nv.constant0._ZN7cutlass13device_kernelINS_4gemm6kernel13GemmUniversalIN4cute5tupleIJiiiiEEENS1_10collective13CollectiveMmaINS1_35MainloopSm100TmaUmmaWarpSpecializedILi4ELi2ELi4ENS5_IJNS4_1CILi1EEESB_SB_EEEEENS5_IJNSA_ILi128EEENSA_ILi48EEENSA_ILi256EEEEEEaNS5_IJlSB_lEEEaSI_NS4_8TiledMMAINS4_8MMA_AtomIJNS4_15SM100_MMA_S8_SSIaaiLi128ELi48ELNS4_4UMMA5MajorE0ELSN_0ELNSM_8SaturateE0EEEEEENS4_6LayoutISC_NS5_IJNSA_ILi0EEESS_SS_EEEEENS5_IJNS4_10UnderscoreESV_SV_EEEEENS4_13SM90_TMA_LOADENS4_14ComposedLayoutINS4_7SwizzleILi3ELi4ELi3EEENS4_18smem_ptr_flag_bitsILi8EEENSR_INS5_IJNSA_ILi8EEESE_EEENS5_IJSE_SB_EEEEEEEvNS4_8identityESY_S18_vS19_EENS_8epilogue10collective18CollectiveEpilogueINS1B_23Sm100TmaWarpSpecializedILi1ELi1ELi48ELb0ELb0EEEJSH_NS5_IJNSR_ISE_SB_EENSR_ISF_SB_EEEEEaSI_aSI_NS1B_6fusion15FusionCallbacksIS1F_NS1J_17LinearCombinationIaiaiLNS_15FloatRoundStyleE2EEESH_S1I_JEEENS4_5SM1004TMEM4LOAD26SM100_TMEM_LOAD_32dp32b16xESY_NSZ_INS10_ILi0ELi4ELi3EEES13_NSR_INS5_IJS14_NSA_ILi16EEEEEENS5_IJS1U_SB_EEEEEEENS4_39AutoVectorizingCopyWithAssumedAlignmentILi128EEENS4_14SM90_TMA_STOREES1Y_S20_S20_EEEvvEEEEvNT_6ParamsE)
        /*0784*/ 	.short	0x0380
        /*0786*/ 	.short	0x0800


	//----- nvinfo : EIATTR_SW_WAR
	.align		4
.L_52:
        /*0788*/ 	.byte	0x04, 0x36
        /*078a*/ 	.short	(.L_54 - .L_53)
.L_53:
        /*078c*/ 	.word	0x00000008
.L_54:


//--------------------- .nv.callgraph             --------------------------
	.section	.nv.callgraph,"",@"SHT_CUDA_CALLGRAPH"
	.align	4
	.sectionentsize	8
	.align		4
        /*0000*/ 	.word	0x00000000
	.align		4
        /*0004*/ 	.word	0xffffffff
	.align		4
        /*0008*/ 	.word	index@(_ZN7cutlass13device_kernelINS_4gemm6kernel13GemmUniversalIN4cute5tupleIJiiiiEEENS1_10collective13CollectiveMmaINS1_35MainloopSm100TmaUmmaWarpSpecializedILi4ELi2ELi4ENS5_IJNS4_1CILi1EEESB_SB_EEEEENS5_IJNSA_ILi128EEENSA_ILi48EEENSA_ILi256EEEEEEaNS5_IJlSB_lEEEaSI_NS4_8TiledMMAINS4_8MMA_AtomIJNS4_15SM100_MMA_S8_SSIaaiLi128ELi48ELNS4_4UMMA5MajorE0ELSN_0ELNSM_8SaturateE0EEEEEENS4_6LayoutISC_NS5_IJNSA_ILi0EEESS_SS_EEEEENS5_IJNS4_10UnderscoreESV_SV_EEEEENS4_13SM90_TMA_LOADENS4_14ComposedLayoutINS4_7SwizzleILi3ELi4ELi3EEENS4_18smem_ptr_flag_bitsILi8EEENSR_INS5_IJNSA_ILi8EEESE_EEENS5_IJSE_SB_EEEEEEEvNS4_8identityESY_S18_vS19_EENS_8epilogue10collective18CollectiveEpilogueINS1B_23Sm100TmaWarpSpecializedILi1ELi1ELi48ELb0ELb0EEEJSH_NS5_IJNSR_ISE_SB_EENSR_ISF_SB_EEEEEaSI_aSI_NS1B_6fusion15FusionCallbacksIS1F_NS1J_17LinearCombinationIaiaiLNS_15FloatRoundStyleE2EEESH_S1I_JEEENS4_5SM1004TMEM4LOAD26SM100_TMEM_LOAD_32dp32b16xESY_NSZ_INS10_ILi0ELi4ELi3EEES13_NSR_INS5_IJS14_NSA_ILi16EEEEEENS5_IJS1U_SB_EEEEEEENS4_39AutoVectorizingCopyWithAssumedAlignmentILi128EEENS4_14SM90_TMA_STOREES1Y_S20_S20_EEEvvEEEEvNT_6ParamsE)
	.align		4
        /*000c*/ 	.word	index@(__assertfail)
	.align		4
        /*0010*/ 	.word	0x00000000
	.align		4
        /*0014*/ 	.word	0xfffffffe
	.align		4
        /*0018*/ 	.word	0x00000000
	.align		4
        /*001c*/ 	.word	0xfffffffd
	.align		4
        /*0020*/ 	.word	0x00000000
	.align		4
        /*0024*/ 	.word	0xfffffffc


//--------------------- .nv.constant4             --------------------------
	.section	.nv.constant4,"a",@progbits
	.align	8
	.align		8
.nv.constant4:
        /*0000*/ 	.dword	__assertfail
	.align		8
        /*0008*/ 	.dword	__unnamed_1
	.align		8
        /*0010*/ 	.dword	_ZN40_INTERNAL_2222e48e_4_k_cu_06743b60_238054cuda3std3__45__cpo5beginE
	.align		8
        /*0018*/ 	.dword	_ZN40_INTERNAL_2222e48e_4_k_cu_06743b60_238054cuda3std3__45__cpo3endE
	.align		8
        /*0020*/ 	.dword	_ZN40_INTERNAL_2222e48e_4_k_cu_06743b60_238054cuda3std3__45__cpo6cbeginE
	.align		8
        /*0028*/ 	.dword	_ZN40_INTERNAL_2222e48e_4_k_cu_06743b60_238054cuda3std3__45__cpo4cendE
	.align		8
        /*0030*/ 	.dword	_ZN40_INTERNAL_2222e48e_4_k_cu_06743b60_238054cuda3std3__442_GLOBAL__N__2222e48e_4_k_cu_06743b60_238056ignoreE
	.align		8
        /*0038*/ 	.dword	_ZN40_INTERNAL_2222e48e_4_k_cu_06743b60_238054cuda3std3__419piecewise_constructE
	.align		8
        /*0040*/ 	.dword	_ZN40_INTERNAL_2222e48e_4_k_cu_06743b60_238054cuda3std3__48in_placeE
	.align		8
        /*0048*/ 	.dword	_ZN40_INTERNAL_2222e48e_4_k_cu_06743b60_238054cuda3std6ranges3__45__cpo4swapE
	.align		8
        /*0050*/ 	.dword	_ZN40_INTERNAL_2222e48e_4_k_cu_06743b60_238054cuda3std6ranges3__45__cpo9iter_moveE
	.align		8
        /*0058*/ 	.dword	_ZN40_INTERNAL_2222e48e_4_k_cu_06743b60_238054cute7productE
	.align		8
        /*0060*/ 	.dword	_ZN40_INTERNAL_2222e48e_4_k_cu_06743b60_238054cute1_E
	.align		8
        /*0068*/ 	.dword	$str$25
	.align		8
        /*0070*/ 	.dword	$str$26


//--------------------- .text._ZN7cutlass13device_kernelINS_4gemm6kernel13GemmUniversalIN4cute5tupleIJiiiiEEENS1_10collective13CollectiveMmaINS1_35MainloopSm100TmaUmmaWarpSpecializedILi4ELi2ELi4ENS5_IJNS4_1CILi1EEESB_SB_EEEEENS5_IJNSA_ILi128EEENSA_ILi48EEENSA_ILi256EEEEEEaNS5_IJlSB_lEEEaSI_NS4_8TiledMMAINS4_8MMA_AtomIJNS4_15SM100_MMA_S8_SSIaaiLi128ELi48ELNS4_4UMMA5MajorE0ELSN_0ELNSM_8SaturateE0EEEEEENS4_6LayoutISC_NS5_IJNSA_ILi0EEESS_SS_EEEEENS5_IJNS4_10UnderscoreESV_SV_EEEEENS4_13SM90_TMA_LOADENS4_14ComposedLayoutINS4_7SwizzleILi3ELi4ELi3EEENS4_18smem_ptr_flag_bitsILi8EEENSR_INS5_IJNSA_ILi8EEESE_EEENS5_IJSE_SB_EEEEEEEvNS4_8identityESY_S18_vS19_EENS_8epilogue10collective18CollectiveEpilogueINS1B_23Sm100TmaWarpSpecializedILi1ELi1ELi48ELb0ELb0EEEJSH_NS5_IJNSR_ISE_SB_EENSR_ISF_SB_EEEEEaSI_aSI_NS1B_6fusion15FusionCallbacksIS1F_NS1J_17LinearCombinationIaiaiLNS_15FloatRoundStyleE2EEESH_S1I_JEEENS4_5SM1004TMEM4LOAD26SM100_TMEM_LOAD_32dp32b16xESY_NSZ_INS10_ILi0ELi4ELi3EEES13_NSR_INS5_IJS14_NSA_ILi16EEEEEENS5_IJS1U_SB_EEEEEEENS4_39AutoVectorizingCopyWithAssumedAlignmentILi128EEENS4_14SM90_TMA_STOREES1Y_S20_S20_EEEvvEEEEvNT_6ParamsE --------------------------
	.section	.text._ZN7cutlass13device_kernelINS_4gemm6kernel13GemmUniversalIN4cute5tupleIJiiiiEEENS1_10collective13CollectiveMmaINS1_35MainloopSm100TmaUmmaWarpSpecializedILi4ELi2ELi4ENS5_IJNS4_1CILi1EEESB_SB_EEEEENS5_IJNSA_ILi128EEENSA_ILi48EEENSA_ILi256EEEEEEaNS5_IJlSB_lEEEaSI_NS4_8TiledMMAINS4_8MMA_AtomIJNS4_15SM100_MMA_S8_SSIaaiLi128ELi48ELNS4_4UMMA5MajorE0ELSN_0ELNSM_8SaturateE0EEEEEENS4_6LayoutISC_NS5_IJNSA_ILi0EEESS_SS_EEEEENS5_IJNS4_10UnderscoreESV_SV_EEEEENS4_13SM90_TMA_LOADENS4_14ComposedLayoutINS4_7SwizzleILi3ELi4ELi3EEENS4_18smem_ptr_flag_bitsILi8EEENSR_INS5_IJNSA_ILi8EEESE_EEENS5_IJSE_SB_EEEEEEEvNS4_8identityESY_S18_vS19_EENS_8epilogue10collective18CollectiveEpilogueINS1B_23Sm100TmaWarpSpecializedILi1ELi1ELi48ELb0ELb0EEEJSH_NS5_IJNSR_ISE_SB_EENSR_ISF_SB_EEEEEaSI_aSI_NS1B_6fusion15FusionCallbacksIS1F_NS1J_17LinearCombinationIaiaiLNS_15FloatRoundStyleE2EEESH_S1I_JEEENS4_5SM1004TMEM4LOAD26SM100_TMEM_LOAD_32dp32b16xESY_NSZ_INS10_ILi0ELi4ELi3EEES13_NSR_INS5_IJS14_NSA_ILi16EEEEEENS5_IJS1U_SB_EEEEEEENS4_39AutoVectorizingCopyWithAssumedAlignmentILi128EEENS4_14SM90_TMA_STOREES1Y_S20_S20_EEEvvEEEEvNT_6ParamsE,"ax",@progbits
	.align	128
.text._ZN7cutlass13device_kernelINS_4gemm6kernel13GemmUniversalIN4cute5tupleIJiiiiEEENS1_10collective13CollectiveMmaINS1_35MainloopSm100TmaUmmaWarpSpecializedILi4ELi2ELi4ENS5_IJNS4_1CILi1EEESB_SB_EEEEENS5_IJNSA_ILi128EEENSA_ILi48EEENSA_ILi256EEEEEEaNS5_IJlSB_lEEEaSI_NS4_8TiledMMAINS4_8MMA_AtomIJNS4_15SM100_MMA_S8_SSIaaiLi128ELi48ELNS4_4UMMA5MajorE0ELSN_0ELNSM_8SaturateE0EEEEEENS4_6LayoutISC_NS5_IJNSA_ILi0EEESS_SS_EEEEENS5_IJNS4_10UnderscoreESV_SV_EEEEENS4_13SM90_TMA_LOADENS4_14ComposedLayoutINS4_7SwizzleILi3ELi4ELi3EEENS4_18smem_ptr_flag_bitsILi8EEENSR_INS5_IJNSA_ILi8EEESE_EEENS5_IJSE_SB_EEEEEEEvNS4_8identityESY_S18_vS19_EENS_8epilogue10collective18CollectiveEpilogueINS1B_23Sm100TmaWarpSpecializedILi1ELi1ELi48ELb0ELb0EEEJSH_NS5_IJNSR_ISE_SB_EENSR_ISF_SB_EEEEEaSI_aSI_NS1B_6fusion15FusionCallbacksIS1F_NS1J_17LinearCombinationIaiaiLNS_15FloatRoundStyleE2EEESH_S1I_JEEENS4_5SM1004TMEM4LOAD26SM100_TMEM_LOAD_32dp32b16xESY_NSZ_INS10_ILi0ELi4ELi3EEES13_NSR_INS5_IJS14_NSA_ILi16EEEEEENS5_IJS1U_SB_EEEEEEENS4_39AutoVectorizingCopyWithAssumedAlignmentILi128EEENS4_14SM90_TMA_STOREES1Y_S20_S20_EEEvvEEEEvNT_6ParamsE:
        .type           _ZN7cutlass13device_kernelINS_4gemm6kernel13GemmUniversalIN4cute5tupleIJiiiiEEENS1_10collective13CollectiveMmaINS1_35MainloopSm100TmaUmmaWarpSpecializedILi4ELi2ELi4ENS5_IJNS4_1CILi1EEESB_SB_EEEEENS5_IJNSA_ILi128EEENSA_ILi48EEENSA_ILi256EEEEEEaNS5_IJlSB_lEEEaSI_NS4_8TiledMMAINS4_8MMA_AtomIJNS4_15SM100_MMA_S8_SSIaaiLi128ELi48ELNS4_4UMMA5MajorE0ELSN_0ELNSM_8SaturateE0EEEEEENS4_6LayoutISC_NS5_IJNSA_ILi0EEESS_SS_EEEEENS5_IJNS4_10UnderscoreESV_SV_EEEEENS4_13SM90_TMA_LOADENS4_14ComposedLayoutINS4_7SwizzleILi3ELi4ELi3EEENS4_18smem_ptr_flag_bitsILi8EEENSR_INS5_IJNSA_ILi8EEESE_EEENS5_IJSE_SB_EEEEEEEvNS4_8identityESY_S18_vS19_EENS_8epilogue10collective18CollectiveEpilogueINS1B_23Sm100TmaWarpSpecializedILi1ELi1ELi48ELb0ELb0EEEJSH_NS5_IJNSR_ISE_SB_EENSR_ISF_SB_EEEEEaSI_aSI_NS1B_6fusion15FusionCallbacksIS1F_NS1J_17LinearCombinationIaiaiLNS_15FloatRoundStyleE2EEESH_S1I_JEEENS4_5SM1004TMEM4LOAD26SM100_TMEM_LOAD_32dp32b16xESY_NSZ_INS10_ILi0ELi4ELi3EEES13_NSR_INS5_IJS14_NSA_ILi16EEEEEENS5_IJS1U_SB_EEEEEEENS4_39AutoVectorizingCopyWithAssumedAlignmentILi128EEENS4_14SM90_TMA_STOREES1Y_S20_S20_EEEvvEEEEvNT_6ParamsE,@function
        .size           _ZN7cutlass13device_kernelINS_4gemm6kernel13GemmUniversalIN4cute5tupleIJiiiiEEENS1_10collective13CollectiveMmaINS1_35MainloopSm100TmaUmmaWarpSpecializedILi4ELi2ELi4ENS5_IJNS4_1CILi1EEESB_SB_EEEEENS5_IJNSA_ILi128EEENSA_ILi48EEENSA_ILi256EEEEEEaNS5_IJlSB_lEEEaSI_NS4_8TiledMMAINS4_8MMA_AtomIJNS4_15SM100_MMA_S8_SSIaaiLi128ELi48ELNS4_4UMMA5MajorE0ELSN_0ELNSM_8SaturateE0EEEEEENS4_6LayoutISC_NS5_IJNSA_ILi0EEESS_SS_EEEEENS5_IJNS4_10UnderscoreESV_SV_EEEEENS4_13SM90_TMA_LOADENS4_14ComposedLayoutINS4_7SwizzleILi3ELi4ELi3EEENS4_18smem_ptr_flag_bitsILi8EEENSR_INS5_IJNSA_ILi8EEESE_EEENS5_IJSE_SB_EEEEEEEvNS4_8identityESY_S18_vS19_EENS_8epilogue10collective18CollectiveEpilogueINS1B_23Sm100TmaWarpSpecializedILi1ELi1ELi48ELb0ELb0EEEJSH_NS5_IJNSR_ISE_SB_EENSR_ISF_SB_EEEEEaSI_aSI_NS1B_6fusion15FusionCallbacksIS1F_NS1J_17LinearCombinationIaiaiLNS_15FloatRoundStyleE2EEESH_S1I_JEEENS4_5SM1004TMEM4LOAD26SM100_TMEM_LOAD_32dp32b16xESY_NSZ_INS10_ILi0ELi4ELi3EEES13_NSR_INS5_IJS14_NSA_ILi16EEEEEENS5_IJS1U_SB_EEEEEEENS4_39AutoVectorizingCopyWithAssumedAlignmentILi128EEENS4_14SM90_TMA_STOREES1Y_S20_S20_EEEvvEEEEvNT_6ParamsE,(.L_x_127 - _ZN7cutlass13device_kernelINS_4gemm6kernel13GemmUniversalIN4cute5tupleIJiiiiEEENS1_10collective13CollectiveMmaINS1_35MainloopSm100TmaUmmaWarpSpecializedILi4ELi2ELi4ENS5_IJNS4_1CILi1EEESB_SB_EEEEENS5_IJNSA_ILi128EEENSA_ILi48EEENSA_ILi256EEEEEEaNS5_IJlSB_lEEEaSI_NS4_8TiledMMAINS4_8MMA_AtomIJNS4_15SM100_MMA_S8_SSIaaiLi128ELi48ELNS4_4UMMA5MajorE0ELSN_0ELNSM_8SaturateE0EEEEEENS4_6LayoutISC_NS5_IJNSA_ILi0EEESS_SS_EEEEENS5_IJNS4_10UnderscoreESV_SV_EEEEENS4_13SM90_TMA_LOADENS4_14ComposedLayoutINS4_7SwizzleILi3ELi4ELi3EEENS4_18smem_ptr_flag_bitsILi8EEENSR_INS5_IJNSA_ILi8EEESE_EEENS5_IJSE_SB_EEEEEEEvNS4_8identityESY_S18_vS19_EENS_8epilogue10collective18CollectiveEpilogueINS1B_23Sm100TmaWarpSpecializedILi1ELi1ELi48ELb0ELb0EEEJSH_NS5_IJNSR_ISE_SB_EENSR_ISF_SB_EEEEEaSI_aSI_NS1B_6fusion15FusionCallbacksIS1F_NS1J_17LinearCombinationIaiaiLNS_15FloatRoundStyleE2EEESH_S1I_JEEENS4_5SM1004TMEM4LOAD26SM100_TMEM_LOAD_32dp32b16xESY_NSZ_INS10_ILi0ELi4ELi3EEES13_NSR_INS5_IJS14_NSA_ILi16EEEEEENS5_IJS1U_SB_EEEEEEENS4_39AutoVectorizingCopyWithAssumedAlignmentILi128EEENS4_14SM90_TMA_STOREES1Y_S20_S20_EEEvvEEEEvNT_6ParamsE)
        .other          _ZN7cutlass13device_kernelINS_4gemm6kernel13GemmUniversalIN4cute5tupleIJiiiiEEENS1_10collective13CollectiveMmaINS1_35MainloopSm100TmaUmmaWarpSpecializedILi4ELi2ELi4ENS5_IJNS4_1CILi1EEESB_SB_EEEEENS5_IJNSA_ILi128EEENSA_ILi48EEENSA_ILi256EEEEEEaNS5_IJlSB_lEEEaSI_NS4_8TiledMMAINS4_8MMA_AtomIJNS4_15SM100_MMA_S8_SSIaaiLi128ELi48ELNS4_4UMMA5MajorE0ELSN_0ELNSM_8SaturateE0EEEEEENS4_6LayoutISC_NS5_IJNSA_ILi0EEESS_SS_EEEEENS5_IJNS4_10UnderscoreESV_SV_EEEEENS4_13SM90_TMA_LOADENS4_14ComposedLayoutINS4_7SwizzleILi3ELi4ELi3EEENS4_18smem_ptr_flag_bitsILi8EEENSR_INS5_IJNSA_ILi8EEESE_EEENS5_IJSE_SB_EEEEEEEvNS4_8identityESY_S18_vS19_EENS_8epilogue10collective18CollectiveEpilogueINS1B_23Sm100TmaWarpSpecializedILi1ELi1ELi48ELb0ELb0EEEJSH_NS5_IJNSR_ISE_SB_EENSR_ISF_SB_EEEEEaSI_aSI_NS1B_6fusion15FusionCallbacksIS1F_NS1J_17LinearCombinationIaiaiLNS_15FloatRoundStyleE2EEESH_S1I_JEEENS4_5SM1004TMEM4LOAD26SM100_TMEM_LOAD_32dp32b16xESY_NSZ_INS10_ILi0ELi4ELi3EEES13_NSR_INS5_IJS14_NSA_ILi16EEEEEENS5_IJS1U_SB_EEEEEEENS4_39AutoVectorizingCopyWithAssumedAlignmentILi128EEENS4_14SM90_TMA_STOREES1Y_S20_S20_EEEvvEEEEvNT_6ParamsE,@"STO_CUDA_ENTRY STV_DEFAULT"
_ZN7cutlass13device_kernelINS_4gemm6kernel13GemmUniversalIN4cute5tupleIJiiiiEEENS1_10collective13CollectiveMmaINS1_35MainloopSm100TmaUmmaWarpSpecializedILi4ELi2ELi4ENS5_IJNS4_1CILi1EEESB_SB_EEEEENS5_IJNSA_ILi128EEENSA_ILi48EEENSA_ILi256EEEEEEaNS5_IJlSB_lEEEaSI_NS4_8TiledMMAINS4_8MMA_AtomIJNS4_15SM100_MMA_S8_SSIaaiLi128ELi48ELNS4_4UMMA5MajorE0ELSN_0ELNSM_8SaturateE0EEEEEENS4_6LayoutISC_NS5_IJNSA_ILi0EEESS_SS_EEEEENS5_IJNS4_10UnderscoreESV_SV_EEEEENS4_13SM90_TMA_LOADENS4_14ComposedLayoutINS4_7SwizzleILi3ELi4ELi3EEENS4_18smem_ptr_flag_bitsILi8EEENSR_INS5_IJNSA_ILi8EEESE_EEENS5_IJSE_SB_EEEEEEEvNS4_8identityESY_S18_vS19_EENS_8epilogue10collective18CollectiveEpilogueINS1B_23Sm100TmaWarpSpecializedILi1ELi1ELi48ELb0ELb0EEEJSH_NS5_IJNSR_ISE_SB_EENSR_ISF_SB_EEEEEaSI_aSI_NS1B_6fusion15FusionCallbacksIS1F_NS1J_17LinearCombinationIaiaiLNS_15FloatRoundStyleE2EEESH_S1I_JEEENS4_5SM1004TMEM4LOAD26SM100_TMEM_LOAD_32dp32b16xESY_NSZ_INS10_ILi0ELi4ELi3EEES13_NSR_INS5_IJS14_NSA_ILi16EEEEEENS5_IJS1U_SB_EEEEEEENS4_39AutoVectorizingCopyWithAssumedAlignmentILi128EEENS4_14SM90_TMA_STOREES1Y_S20_S20_EEEvvEEEEvNT_6ParamsE:
[----:B------:R-:W1:Y:S01]  /*0000*/  LDC R1, c[0x0][0x37c] ;  /* 0x0000df00ff017b82 */ /* 0x000e620000000800 */
[----:B------:R-:W2:Y:S01]  /*0010*/  S2R R144, SR_TID.X ;  /* 0x0000000000907919 */ /* 0x000ea20000002100 */
[----:B------:R-:W3:Y:S01]  /*0020*/  LDCU.64 UR4, c[0x0][0x890] ;  /* 0x00011200ff0477ac */ /* 0x000ee20008000a00 */
[----:B------:R-:W-:Y:S02]  /*0030*/  PRMT R130, RZ, 0x7610, R130 ;  /* 0x00007610ff827816 */ /* 0x000fe40000000082 */
[----:B------:R-:W-:Y:S01]  /*0040*/  ELECT P5, URZ, PT ;  /* 0x0000000000ff782f */ /* 0x000fe200038a0000 */
[----:B------:R-:W4:Y:S01]  /*0050*/  LDCU.64 UR44, c[0x0][0x358] ;  /* 0x00006b00ff2c77ac */ /* 0x000f220008000a00 */
[----:B---3--:R-:W-:-:S04]  /*0060*/  UISETP.NE.U32.AND UP0, UPT, UR4, URZ, UPT ;  /* 0x000000ff0400728c */ /* 0x008fc8000bf05070 */
[----:B------:R-:W-:Y:S01]  /*0070*/  UISETP.NE.AND.EX UP0, UPT, UR5, URZ, UPT, UP0 ;  /* 0x000000ff0500728c */ /* 0x000fe2000bf05300 */
[----:B--2---:R-:W-:-:S05]  /*0080*/  SHF.R.U32.HI R138, RZ, 0x5, R144 ;  /* 0x00000005ff8a7819 */ /* 0x004fca0000011690 */
[----:B------:R-:W2:Y:S02]  /*0090*/  SHFL.IDX PT, R0, R138, RZ, 0x1f ;  /* 0x00001fff8a007589 */ /* 0x000ea400000e0000 */
[----:B--2---:R-:W-:Y:S01]  /*00a0*/  R2UR UR8, R0 ;  /* 0x00000000000872ca */ /* 0x004fe200000e0000 */
[----:B-1--4-:R-:W-:-:S14]  /*00b0*/  BRA.U UP0, `(.L_x_0) ;  /* 0x00000001002c7547 */ /* 0x012fdc000b800000 */
[----:B------:R-:W1:Y:S02]  /*00c0*/  LDCU.64 UR6, c[0x0][0x888] ;  /* 0x00011100ff0677ac */ /* 0x000e640008000a00 */
[----:B-1----:R-:W-:-:S04]  /*00d0*/  UISETP.NE.U32.AND UP0, UPT, UR6, URZ, UPT ;  /* 0x000000ff0600728c */ /* 0x002fc8000bf05070 */
[----:B------:R-:W-:-:S09]  /*00e0*/  UISETP.NE.AND.EX UP0, UPT, UR7, URZ, UPT, UP0 ;  /* 0x000000ff0700728c */ /* 0x000fd2000bf05300 */
[----:B------:R-:W-:Y:S05]  /*00f0*/  BRA.U !UP0, `(.L_x_1) ;  /* 0x0000000108147547 */ /* 0x000fea000b800000 */
[----:B------:R-:W1:Y:S02]  /*0100*/  LDC.64 R2, c[0x0][0x888] ;  /* 0x00022200ff027b82 */ /* 0x000e640000000a00 */
[----:B-1----:R-:W2:Y:S01]  /*0110*/  LDG.E R0, desc[UR44][R2.64] ;  /* 0x0000002c02007981 */ /* 0x002ea2000c1e1900 */
[----:B------:R-:W-:Y:S01]  /*0120*/  HFMA2 R130, -RZ, RZ, 0, 5.9604644775390625e-08 ;  /* 0x00000001ff827431 */ /* 0x000fe200000001ff */
[----:B--2---:R-:W-:Y:S01]  /*0130*/  R2UR UR38, R0 ;  /* 0x00000000002672ca */ /* 0x004fe200000e0000 */
[----:B------:R-:W-:Y:S05]  /*0140*/  BRA `(.L_x_0) ;  /* 0x0000000000087947 */ /* 0x000fea0003800000 */
.L_x_1:
[----:B------:R-:W-:Y:S01]  /*0150*/  HFMA2 R130, -RZ, RZ, 0, 5.9604644775390625e-08 ;  /* 0x00000001ff827431 */ /* 0x000fe200000001ff */
[----:B------:R-:W1:Y:S02]  /*0160*/  LDCU UR38, c[0x0][0x880] ;  /* 0x00011000ff2677ac */ /* 0x000e640008000800 */
.L_x_0:
[----:B------:R-:W2:Y:S02]  /*0170*/  LDCU.64 UR6, c[0x0][0x8b0] ;  /* 0x00011600ff0677ac */ /* 0x000ea40008000a00 */
[----:B--2---:R-:W-:-:S04]  /*0180*/  UISETP.NE.U32.AND UP0, UPT, UR6, URZ, UPT ;  /* 0x000000ff0600728c */ /* 0x004fc8000bf05070 */
[----:B------:R-:W-:-:S09]  /*0190*/  UISETP.NE.AND.EX UP0, UPT, UR7, URZ, UPT, UP0 ;  /* 0x000000ff0700728c */ /* 0x000fd2000bf05300 */
[----:B------:R-:W-:Y:S05]  /*01a0*/  BRA.U UP0, `(.L_x_2) ;  /* 0x0000000100207547 */ /* 0x000fea000b800000 */
[----:B------:R-:W2:Y:S02]  /*01b0*/  LDCU.64 UR6, c[0x0][0x8a8] ;  /* 0x00011500ff0677ac */ /* 0x000ea40008000a00 */
[----:B--2---:R-:W-:-:S04]  /*01c0*/  UISETP.NE.U32.AND UP0, UPT, UR6, URZ, UPT ;  /* 0x000000ff0600728c */ /* 0x004fc8000bf05070 */
[----:B------:R-:W-:-:S09]  /*01d0*/  UISETP.NE.AND.EX UP0, UPT, UR7, URZ, UPT, UP0 ;  /* 0x000000ff0700728c */ /* 0x000fd2000bf05300 */
[----:B------:R-:W-:Y:S05]  /*01e0*/  BRA.U !UP0, `(.L_x_3) ;  /* 0x00000001080c7547 */ /* 0x000fea000b800000 */
[----:B------:R-:W2:Y:S02]  /*01f0*/  LDC.64 R64, c[0x0][0x8a8] ;  /* 0x00022a00ff407b82 */ /* 0x000ea40000000a00 */
[----:B--2---:R2:W5:Y:S01]  /*0200*/  LDG.E R64, desc[UR44][R64.64] ;  /* 0x0000002c40407981 */ /* 0x004562000c1e1900 */
[----:B------:R-:W-:Y:S05]  /*0210*/  BRA `(.L_x_2) ;  /* 0x0000000000047947 */ /* 0x000fea0003800000 */
.L_x_3:
[----:B------:R-:W3:Y:S02]  /*0220*/  LDC R64, c[0x0][0x8a0] ;  /* 0x00022800ff407b82 */ /* 0x000ee40000000800 */
.L_x_2:
[----:B------:R-:W-:Y:S01]  /*0230*/  IMAD.U32 R0, RZ, RZ, UR8 ;  /* 0x00000008ff007e24 */ /* 0x000fe2000f8e00ff */
[----:B------:R-:W-:Y:S04]  /*0240*/  BSSY.RECONVERGENT B0, `(.L_x_4) ;  /* 0x000000c000007945 */ /* 0x000fe80003800200 */
[C---:B------:R-:W-:Y:S02]  /*0250*/  ISETP.NE.OR P1, PT, R0.reuse, 0x1, !P5 ;  /* 0x000000010000780c */ /* 0x040fe40006f25670 */
[----:B------:R-:W-:-:S11]  /*0260*/  ISETP.NE.OR P0, PT, R0, 0x3, !P5 ;  /* 0x000000030000780c */ /* 0x000fd60006f05670 */
[----:B------:R-:W-:Y:S05]  /*0270*/  @P1 BRA `(.L_x_5) ;  /* 0x0000000000201947 */ /* 0x000fea0003800000 */
[----:B------:R-:W4:Y:S02]  /*0280*/  LDCU.64 UR6, c[0x0][0x348] ;  /* 0x00006900ff0677ac */ /* 0x000f240008000a00 */
[----:B----4-:R-:W-:Y:S02]  /*0290*/  UIADD3 UR10, UP1, UPT, UR6, 0x80, URZ ;  /* 0x00000080060a7890 */ /* 0x010fe4000ff3e0ff */
[----:B------:R-:W-:Y:S02]  /*02a0*/  UIADD3 UR6, UP0, UPT, UR6, 0x180, URZ ;  /* 0x0000018006067890 */ /* 0x000fe4000ff1e0ff */
[----:B------:R-:W-:Y:S02]  /*02b0*/  UIADD3.X UR11, UPT, UPT, URZ, UR7, URZ, UP1, !UPT ;  /* 0x00000007ff0b7290 */ /* 0x000fe40008ffe4ff */
[----:B------:R-:W-:-:S07]  /*02c0*/  UIADD3.X UR7, UPT, UPT, URZ, UR7, URZ, UP0, !UPT ;  /* 0x00000007ff077290 */ /* 0x000fce00087fe4ff */
[----:B------:R4:W-:Y:S02]  /*02d0*/  UTMACCTL.PF [UR10] ;  /* 0x000000000a0079b9 */ /* 0x0009e40008040000 */
[----:B------:R4:W-:Y:S02]  /*02e0*/  UTMACCTL.PF [UR6] ;  /* 0x00000000060079b9 */ /* 0x0009e40008040000 */
[----:B----4-:R-:W-:Y:S01]  /*02f0*/  NOP ;  /* 0x0000000000007918 */ /* 0x010fe20000000000 */
.L_x_5:
[----:B-1----:R-:W-:Y:S05]  /*0300*/  BSYNC.RECONVERGENT B0 ;  /* 0x0000000000007941 */ /* 0x002fea0003800200 */
.L_x_4:
[----:B------:R-:W-:Y:S04]  /*0310*/  BSSY.RECONVERGENT B0, `(.L_x_6) ;  /* 0x000000a000007945 */ /* 0x000fe80003800200 */
[----:B------:R-:W-:Y:S05]  /*0320*/  @P0 BRA `(.L_x_7) ;  /* 0x0000000000200947 */ /* 0x000fea0003800000 */
[----:B------:R-:W1:Y:S02]  /*0330*/  LDCU.64 UR6, c[0x0][0x348] ;  /* 0x00006900ff0677ac */ /* 0x000e640008000a00 */
[----:B-1----:R-:W-:Y:S02]  /*0340*/  UIADD3 UR10, UP1, UPT, UR6, 0x580, URZ ;  /* 0x00000580060a7890 */ /* 0x002fe4000ff3e0ff */
[----:B------:R-:W-:Y:S02]  /*0350*/  UIADD3 UR6, UP0, UPT, UR6, 0x680, URZ ;  /* 0x0000068006067890 */ /* 0x000fe4000ff1e0ff */
[----:B------:R-:W-:Y:S02]  /*0360*/  UIADD3.X UR11, UPT, UPT, URZ, UR7, URZ, UP1, !UPT ;  /* 0x00000007ff0b7290 */ /* 0x000fe40008ffe4ff */
[----:B------:R-:W-:-:S07]  /*0370*/  UIADD3.X UR7, UPT, UPT, URZ, UR7, URZ, UP0, !UPT ;  /* 0x00000007ff077290 */ /* 0x000fce00087fe4ff */
[----:B------:R1:W-:Y:S02]  /*0380*/  UTMACCTL.PF [UR10] ;  /* 0x000000000a0079b9 */ /* 0x0003e40008040000 */
[----:B------:R1:W-:Y:S02]  /*0390*/  UTMACCTL.PF [UR6] ;  /* 0x00000000060079b9 */ /* 0x0003e40008040000 */
[----:B-1----:R-:W-:Y:S01]  /*03a0*/  NOP ;  /* 0x0000000000007918 */ /* 0x002fe20000000000 */
.L_x_7:
[----:B------:R-:W-:Y:S05]  /*03b0*/  BSYNC.RECONVERGENT B0 ;  /* 0x0000000000007941 */ /* 0x000fea0003800200 */
.L_x_6:
[----:B------:R-:W1:Y:S01]  /*03c0*/  LDCU.64 UR6, c[0x0][0x888] ;  /* 0x00011100ff0677ac */ /* 0x000e620008000a00 */
[----:B------:R-:W-:Y:S02]  /*03d0*/  UISETP.EQ.U32.AND UP1, UPT, UR4, URZ, UPT ;  /* 0x000000ff0400728c */ /* 0x000fe4000bf22070 */
[----:B------:R-:W-:Y:S02]  /*03e0*/  UPLOP3.LUT UP2, UPT, UPT, UPT, UPT, 0x80, 0x8 ;  /* 0x000000000008789c */ /* 0x000fe40003f4f070 */
[----:B-1----:R-:W-:-:S04]  /*03f0*/  UISETP.NE.U32.AND UP0, UPT, UR6, URZ, UPT ;  /* 0x000000ff0600728c */ /* 0x002fc8000bf05070 */
[----:B------:R-:W-:-:S04]  /*0400*/  UISETP.NE.AND.EX UP0, UPT, UR7, URZ, UPT, UP0 ;  /* 0x000000ff0700728c */ /* 0x000fc8000bf05300 */
[----:B------:R-:W-:-:S04]  /*0410*/  UISETP.EQ.OR.EX UP3, UPT, UR5, URZ, !UP0, UP1 ;  /* 0x000000ff0500728c */ /* 0x000fc8000c762710 */
[----:B------:R-:W-:-:S05]  /*0420*/  UP2UR UR47, UPR, URZ, 0x8 ;  /* 0x00000008ff2f7883 */ /* 0x000fca0008000000 */
[----:B------:R-:W-:Y:S07]  /*0430*/  BRA.U !UP3, `(.L_x_8) ;  /* 0x000000010b1c7547 */ /* 0x000fee000b800000 */
[----:B------:R-:W-:Y:S02]  /*0440*/  UISETP.NE.U32.AND UP2, UPT, UR4, URZ, UPT ;  /* 0x000000ff0400728c */ /* 0x000fe4000bf45070 */
[----:B------:R-:W-:Y:S02]  /*0450*/  UISETP.NE.AND UP1, UPT, UR38, URZ, UPT ;  /* 0x000000ff2600728c */ /* 0x000fe4000bf25270 */
[----:B------:R-:W-:Y:S02]  /*0460*/  UISETP.NE.AND.EX UP2, UPT, UR5, URZ, UPT, UP2 ;  /* 0x000000ff0500728c */ /* 0x000fe4000bf45320 */
[----:B------:R-:W-:-:S09]  /*0470*/  USEL UR4, URZ, 0xffffffff, UP0 ;  /* 0xffffffffff047887 */ /* 0x000fd20008000000 */
[----:B------:R-:W-:-:S04]  /*0480*/  @!UP2 USEL UR4, URZ, 0xffffffff, UP1 ;  /* 0xffffffffff04a887 */ /* 0x000fc80008800000 */
[----:B------:R-:W-:-:S04]  /*0490*/  ULOP3.LUT UR4, UR4, 0x1, URZ, 0xc0, !UPT ;  /* 0x0000000104047892 */ /* 0x000fc8000f8ec0ff */
[----:B------:R-:W-:-:S11]  /*04a0*/  UISETP.NE.U32.AND UP2, UPT, UR4, 0x1, UPT ;  /* 0x000000010400788c */ /* 0x000fd6000bf45070 */
.L_x_8:
[----:B------:R-:W1:Y:S01]  /*04b0*/  SHFL.IDX PT, R2, R138, RZ, 0x1f ;  /* 0x00001fff8a027589 */ /* 0x000e6200000e0000 */
[----:B------:R-:W-:-:S04]  /*04c0*/  UISETP.NE.AND UP1, UPT, UR8, 0x2, UPT ;  /* 0x000000020800788c */ /* 0x000fc8000bf25270 */
[----:B------:R-:W-:Y:S01]  /*04d0*/  USEL UR6, URZ, 0x1, UP1 ;  /* 0x00000001ff067887 */ /* 0x000fe20008800000 */
[----:B-1----:R-:W-:-:S13]  /*04e0*/  ISETP.NE.AND P0, PT, R2, RZ, PT ;  /* 0x000000ff0200720c */ /* 0x002fda0003f05270 */
[----:B------:R-:W-:Y:S05]  /*04f0*/  @P0 BRA `(.L_x_9) ;  /* 0x0000000000480947 */ /* 0x000fea0003800000 */
[----:B------:R-:W1:Y:S01]  /*0500*/  S2UR UR5, SR_CgaCtaId ;  /* 0x00000000000579c3 */ /* 0x000e620000008800 */
[----:B------:R-:W-:Y:S01]  /*0510*/  UMOV UR7, 0x400 ;  /* 0x0000040000077882 */ /* 0x000fe20000000000 */
[----:B------:R-:W-:Y:S01]  /*0520*/  UMOV UR4, 0x1 ;  /* 0x0000000100047882 */ /* 0x000fe20000000000 */
[----:B------:R-:W-:Y:S01]  /*0530*/  ELECT P0, URZ, PT ;  /* 0x0000000000ff782f */ /* 0x000fe20003800000 */
[----:B------:R-:W-:-:S04]  /*0540*/  UIADD3 UR10, UPT, UPT, -UR4, 0x100000, URZ ;  /* 0x00100000040a7890 */ /* 0x000fc8000fffe1ff */
[----:B------:R-:W-:Y:S02]  /*0550*/  USHF.L.U32 UR11, UR10, 0xb, URZ ;  /* 0x0000000b0a0b7899 */ /* 0x000fe400080006ff */
[----:B------:R-:W-:Y:S02]  /*0560*/  USHF.L.U32 UR10, UR10, 0x1, URZ ;  /* 0x000000010a0a7899 */ /* 0x000fe400080006ff */
[----:B-1----:R-:W-:Y:S01]  /*0570*/  ULEA UR5, UR5, UR7, 0x18 ;  /* 0x0000000705057291 */ /* 0x002fe2000f8ec0ff */
[----:B------:R-:W1:Y:S11]  /*0580*/  FENCE.VIEW.ASYNC.S ;  /* 0x00000000000073c6 */ /* 0x000e760000000000 */
[----:B-1----:R1:W4:Y:S01]  /*0590*/  SYNCS.EXCH.64 URZ, [UR5], UR10 ;  /* 0x0000000a05ff75b2 */ /* 0x0023220008000100 */
[----:B------:R1:W1:Y:S01]  /*05a0*/  SYNCS.EXCH.64 URZ, [UR5+0x20], UR10 ;  /* 0x0000200a05ff75b2 */ /* 0x0002620008000100 */
[----:B------:R1:W1:Y:S01]  /*05b0*/  SYNCS.EXCH.64 URZ, [UR5+0x8], UR10 ;  /* 0x0000080a05ff75b2 */ /* 0x0002620008000100 */
[----:B------:R1:W1:Y:S01]  /*05c0*/  SYNCS.EXCH.64 URZ, [UR5+0x28], UR10 ;  /* 0x0000280a05ff75b2 */ /* 0x0002620008000100 */
[----:B------:R1:W1:Y:S01]  /*05d0*/  SYNCS.EXCH.64 URZ, [UR5+0x10], UR10 ;  /* 0x0000100a05ff75b2 */ /* 0x0002620008000100 */
[----:B------:R1:W1:Y:S01]  /*05e0*/  SYNCS.EXCH.64 URZ, [UR5+0x30], UR10 ;  /* 0x0000300a05ff75b2 */ /* 0x0002620008000100 */
[----:B------:R1:W1:Y:S01]  /*05f0*/  SYNCS.EXCH.64 URZ, [UR5+0x18], UR10 ;  /* 0x0000180a05ff75b2 */ /* 0x0002620008000100 */
[----:B------:R1:W1:Y:S01]  /*0600*/  SYNCS.EXCH.64 URZ, [UR5+0x38], UR10 ;  /* 0x0000380a05ff75b2 */ /* 0x0002620008000100 */
[----:B------:R-:W-:Y:S01]  /*0610*/  NOP ;  /* 0x0000000000007918 */ /* 0x000fe20000000000 */
.L_x_9:
[----:B------:R-:W2:Y:S01]  /*0620*/  SHFL.IDX PT, R2, R138, RZ, 0x1f ;  /* 0x00001fff8a027589 */ /* 0x000ea200000e0000 */
[----:B------:R-:W-:Y:S01]  /*0630*/  NOP ;  /* 0x0000000000007918 */ /* 0x000fe20000000000 */
[----:B--2---:R-:W-:-:S13]  /*0640*/  ISETP.NE.AND P0, PT, R2, 0x1, PT ;  /* 0x000000010200780c */ /* 0x004fda0003f05270 */
[----:B------:R-:W-:Y:S05]  /*0650*/  @P0 BRA `(.L_x_10) ;  /* 0x0000000000400947 */ /* 0x000fea0003800000 */
[----:B------:R-:W2:Y:S01]  /*0660*/  S2UR UR7, SR_CgaCtaId ;  /* 0x00000000000779c3 */ /* 0x000ea20000008800 */
[----:B------:R-:W-:Y:S01]  /*0670*/  UMOV UR9, 0x400 ;  /* 0x0000040000097882 */ /* 0x000fe20000000000 */
[----:B-1----:R-:W-:Y:S01]  /*0680*/  UMOV UR5, 0x20 ;  /* 0x0000002000057882 */ /* 0x002fe20000000000 */
[----:B------:R-:W-:Y:S01]  /*0690*/  UMOV UR4, 0x80 ;  /* 0x0000008000047882 */ /* 0x000fe20000000000 */
[----:B------:R-:W-:-:S04]  /*06a0*/  UIADD3 UR10, UPT, UPT, -UR5, 0x100000, URZ ;  /* 0x00100000050a7890 */ /* 0x000fc8000fffe1ff */
[----:B------:R-:W-:Y:S02]  /*06b0*/  USHF.L.U32 UR11, UR10, 0xb, URZ ;  /* 0x0000000b0a0b7899 */ /* 0x000fe400080006ff */
[----:B------:R-:W-:Y:S02]  /*06c0*/  USHF.L.U32 UR10, UR10, 0x1, URZ ;  /* 0x000000010a0a7899 */ /* 0x000fe400080006ff */
[----:B------:R-:W-:-:S04]  /*06d0*/  UIADD3 UR4, UPT, UPT, -UR4, 0x100000, URZ ;  /* 0x0010000004047890 */ /* 0x000fc8000fffe1ff */
[----:B------:R-:W-:Y:S02]  /*06e0*/  USHF.L.U32 UR5, UR4, 0xb, URZ ;  /* 0x0000000b04057899 */ /* 0x000fe400080006ff */
[----:B------:R-:W-:Y:S01]  /*06f0*/  USHF.L.U32 UR4, UR4, 0x1, URZ ;  /* 0x0000000104047899 */ /* 0x000fe200080006ff */
[----:B------:R-:W-:Y:S01]  /*0700*/  ELECT P0, URZ, PT ;  /* 0x0000000000ff782f */ /* 0x000fe20003800000 */
[----:B--2---:R-:W-:Y:S01]  /*0710*/  ULEA UR7, UR7, UR9, 0x18 ;  /* 0x0000000907077291 */ /* 0x004fe2000f8ec0ff */
[----:B------:R-:W1:Y:S11]  /*0720*/  FENCE.VIEW.ASYNC.S ;  /* 0x00000000000073c6 */ /* 0x000e760000000000 */
[----:B-1----:R2:W1:Y:S01]  /*0730*/  SYNCS.EXCH.64 URZ, [UR7+0x40], UR10 ;  /* 0x0000400a07ff75b2 */ /* 0x0024620008000100 */
[----:B------:R2:W1:Y:S02]  /*0740*/  SYNCS.EXCH.64 URZ, [UR7+0x48], UR4 ;  /* 0x0000480407ff75b2 */ /* 0x0004640008000100 */
[----:B--2---:R-:W-:Y:S01]  /*0750*/  NOP ;  /* 0x0000000000007918 */ /* 0x004fe20000000000 */
.L_x_10:
[----:B------:R-:W2:Y:S01]  /*0760*/  SHFL.IDX PT, R2, R138, RZ, 0x1f ;  /* 0x00001fff8a027589 */ /* 0x000ea200000e0000 */
[----:B------:R-:W-:Y:S01]  /*0770*/  NOP ;  /* 0x0000000000007918 */ /* 0x000fe20000000000 */
[----:B--2---:R-:W-:-:S13]  /*0780*/  ISETP.NE.AND P0, PT, R2, 0x3, PT ;  /* 0x000000030200780c */ /* 0x004fda0003f05270 */
[----:B------:R-:W-:Y:S05]  /*0790*/  @P0 BRA `(.L_x_11) ;  /* 0x0000000000300947 */ /* 0x000fea0003800000 */
[----:B-1----:R-:W1:Y:S01]  /*07a0*/  S2UR UR5, SR_CgaCtaId ;  /* 0x00000000000579c3 */ /* 0x002e620000008800 */
        /* <DEDUP_REMOVED lines=8> */
[----:B-1----:R2:W1:Y:S01]  /*0830*/  SYNCS.EXCH.64 URZ, [UR5+0x50], UR10 ;  /* 0x0000500a05ff75b2 */ /* 0x0024620008000100 */
[----:B------:R2:W1:Y:S02]  /*0840*/  SYNCS.EXCH.64 URZ, [UR5+0x58], UR10 ;  /* 0x0000580a05ff75b2 */ /* 0x0004640008000100 */
[----:B--2---:R-:W-:Y:S01]  /*0850*/  NOP ;  /* 0x0000000000007918 */ /* 0x004fe20000000000 */
.L_x_11:
[----:B------:R-:W2:Y:S01]  /*0860*/  SHFL.IDX PT, R2, R138, RZ, 0x1f ;  /* 0x00001fff8a027589 */ /* 0x000ea200000e0000 */
[----:B------:R-:W-:Y:S01]  /*0870*/  NOP ;  /* 0x0000000000007918 */ /* 0x000fe20000000000 */
[----:B--2---:R-:W-:-:S13]  /*0880*/  ISETP.NE.AND P0, PT, R2, 0x4, PT ;  /* 0x000000040200780c */ /* 0x004fda0003f05270 */
[----:B------:R-:W-:Y:S05]  /*0890*/  @P0 BRA `(.L_x_12) ;  /* 0x00000000004c0947 */ /* 0x000fea0003800000 */
[----:B-1----:R-:W1:Y:S01]  /*08a0*/  S2UR UR5, SR_CgaCtaId ;  /* 0x00000000000579c3 */ /* 0x002e620000008800 */
[----:B------:R-:W-:Y:S01]  /*08b0*/  UMOV UR9, 0x100 ;  /* 0x0000010000097882 */ /* 0x000fe20000000000 */
[----:B------:R-:W-:Y:S01]  /*08c0*/  UMOV UR7, 0x400 ;  /* 0x0000040000077882 */ /* 0x000fe20000000000 */
[----:B------:R-:W-:Y:S01]  /*08d0*/  USEL UR9, UR9, 0xe0, UP2 ;  /* 0x000000e009097887 */ /* 0x000fe20009000000 */
[----:B------:R-:W-:Y:S01]  /*08e0*/  UMOV UR4, 0x1 ;  /* 0x0000000100047882 */ /* 0x000fe20000000000 */
[----:B------:R-:W-:Y:S01]  /*08f0*/  ELECT P0, URZ, PT ;  /* 0x0000000000ff782f */ /* 0x000fe20003800000 */
[----:B------:R-:W-:-:S04]  /*0900*/  UIADD3 UR10, UPT, UPT, -UR4, 0x100000, URZ ;  /* 0x00100000040a7890 */ /* 0x000fc8000fffe1ff */
[----:B------:R-:W-:Y:S02]  /*0910*/  USHF.L.U32 UR11, UR10, 0xb, URZ ;  /* 0x0000000b0a0b7899 */ /* 0x000fe400080006ff */
[----:B------:R-:W-:Y:S02]  /*0920*/  USHF.L.U32 UR10, UR10, 0x1, URZ ;  /* 0x000000010a0a7899 */ /* 0x000fe400080006ff */
[----:B------:R-:W-:-:S04]  /*0930*/  UIADD3 UR12, UPT, UPT, -UR9, 0x100000, URZ ;  /* 0x00100000090c7890 */ /* 0x000fc8000fffe1ff */
[----:B------:R-:W-:Y:S02]  /*0940*/  USHF.L.U32 UR13, UR12, 0xb, URZ ;  /* 0x0000000b0c0d7899 */ /* 0x000fe400080006ff */
[----:B------:R-:W-:Y:S02]  /*0950*/  USHF.L.U32 UR12, UR12, 0x1, URZ ;  /* 0x000000010c0c7899 */ /* 0x000fe400080006ff */
[----:B-1----:R-:W-:Y:S01]  /*0960*/  ULEA UR5, UR5, UR7, 0x18 ;  /* 0x0000000705057291 */ /* 0x002fe2000f8ec0ff */
[----:B------:R-:W1:Y:S11]  /*0970*/  FENCE.VIEW.ASYNC.S ;  /* 0x00000000000073c6 */ /* 0x000e760000000000 */
[----:B-1----:R2:W1:Y:S01]  /*0980*/  SYNCS.EXCH.64 URZ, [UR5+0x60], UR10 ;  /* 0x0000600a05ff75b2 */ /* 0x0024620008000100 */
[----:B------:R2:W1:Y:S01]  /*0990*/  SYNCS.EXCH.64 URZ, [UR5+0x70], UR12 ;  /* 0x0000700c05ff75b2 */ /* 0x0004620008000100 */
[----:B------:R2:W1:Y:S01]  /*09a0*/  SYNCS.EXCH.64 URZ, [UR5+0x68], UR10 ;  /* 0x0000680a05ff75b2 */ /* 0x0004620008000100 */
[----:B------:R2:W1:Y:S02]  /*09b0*/  SYNCS.EXCH.64 URZ, [UR5+0x78], UR12 ;  /* 0x0000780c05ff75b2 */ /* 0x0004640008000100 */
[----:B--2---:R-:W-:Y:S01]  /*09c0*/  NOP ;  /* 0x0000000000007918 */ /* 0x004fe20000000000 */
.L_x_12:
        /* <DEDUP_REMOVED lines=18> */
[----:B------:R2:W1:Y:S01]  /*0af0*/  SYNCS.EXCH.64 URZ, [UR7+0xa0], UR4 ;  /* 0x0000a00407ff75b2 */ /* 0x0004620008000100 */
[----:B------:R2:W1:Y:S01]  /*0b00*/  SYNCS.EXCH.64 URZ, [UR7+0x88], UR10 ;  /* 0x0000880a07ff75b2 */ /* 0x0004620008000100 */
[----:B------:R2:W1:Y:S01]  /*0b10*/  SYNCS.EXCH.64 URZ, [UR7+0xa8], UR4 ;  /* 0x0000a80407ff75b2 */ /* 0x0004620008000100 */
[----:B------:R2:W1:Y:S01]  /*0b20*/  SYNCS.EXCH.64 URZ, [UR7+0x90], UR10 ;  /* 0x0000900a07ff75b2 */ /* 0x0004620008000100 */
[----:B------:R2:W1:Y:S01]  /*0b30*/  SYNCS.EXCH.64 URZ, [UR7+0xb0], UR4 ;  /* 0x0000b00407ff75b2 */ /* 0x0004620008000100 */
[----:B------:R2:W1:Y:S01]  /*0b40*/  SYNCS.EXCH.64 URZ, [UR7+0x98], UR10 ;  /* 0x0000980a07ff75b2 */ /* 0x0004620008000100 */
[----:B------:R2:W1:Y:S02]  /*0b50*/  SYNCS.EXCH.64 URZ, [UR7+0xb8], UR4 ;  /* 0x0000b80407ff75b2 */ /* 0x0004640008000100 */
[----:B--2---:R-:W-:Y:S01]  /*0b60*/  NOP ;  /* 0x0000000000007918 */ /* 0x004fe20000000000 */
.L_x_13:
        /* <DEDUP_REMOVED lines=18> */
.L_x_14:
[----:B-1----:R-:W1:Y:S01]  /*0c90*/  S2UR UR5, SR_CTAID.X ;  /* 0x00000000000579c3 */ /* 0x002e620000002500 */
[----:B------:R-:W-:-:S05]  /*0ca0*/  CS2R.32 R129, SR_CgaSize ;  /* 0x0000000000817805 */ /* 0x000fca0000008a00 */
[----:B------:R-:W-:-:S05]  /*0cb0*/  IMAD R129, R129, -0xa0, RZ ;  /* 0xffffff6081817824 */ /* 0x000fca00078e02ff */
[----:B------:R-:W-:-:S14]  /*0cc0*/  R2UR UR9, R129 ;  /* 0x00000000810972ca */ /* 0x000fdc00000e0000 */
[----:B------:R-:W2:Y:S01]  /*0cd0*/  LDCU UR9, c[0x0][UR9+0x2b0] ;  /* 0x00005600090977ac */ /* 0x000ea20008000800 */
[----:B------:R-:W-:Y:S01]  /*0ce0*/  NOP ;  /* 0x0000000000007918 */ /* 0x000fe20000000000 */
[----:B------:R-:W-:-:S05]  /*0cf0*/  CS2R.32 R129, SR_CgaSize ;  /* 0x0000000000817805 */ /* 0x000fca0000008a00 */
[----:B------:R-:W-:-:S05]  /*0d00*/  IMAD R129, R129, -0xa0, RZ ;  /* 0xffffff6081817824 */ /* 0x000fca00078e02ff */
[----:B------:R-:W-:-:S14]  /*0d10*/  R2UR UR7, R129 ;  /* 0x00000000810772ca */ /* 0x000fdc00000e0000 */
[----:B------:R-:W3:Y:S01]  /*0d20*/  LDCU UR7, c[0x0][UR7+0x2b4] ;  /* 0x00005680070777ac */ /* 0x000ee20008000800 */
[----:B------:R-:W4:Y:S08]  /*0d30*/  S2UR UR4, SR_CTAID.Y ;  /* 0x00000000000479c3 */ /* 0x000f300000002600 */
[----:B------:R-:W3:Y:S01]  /*0d40*/  LDC R9, c[0x0][0xb24] ;  /* 0x0002c900ff097b82 */ /* 0x000ee20000000800 */
[----:B-1----:R-:W-:-:S02]  /*0d50*/  I2FP.F32.U32 R4, UR5 ;  /* 0x0000000500047c45 */ /* 0x002fc40008201000 */
[----:B------:R-:W-:-:S05]  /*0d60*/  CS2R.32 R5, SR_CgaSize ;  /* 0x0000000000057805 */ /* 0x000fca0000008a00 */
[----:B------:R-:W-:-:S06]  /*0d70*/  IMAD R5, R5, -0xa0, RZ ;  /* 0xffffff6005057824 */ /* 0x000fcc00078e02ff */
[----:B------:R-:W1:Y:S01]  /*0d80*/  LDC R5, c[0x0][R5+0x2a0] ;  /* 0x0000a80005057b82 */ /* 0x000e620000000800 */
[----:B------:R-:W-:Y:S01]  /*0d90*/  MOV R129, UR5 ;  /* 0x0000000500817c02 */ /* 0x000fe20008000f00 */
[----:B--2---:R-:W-:Y:S01]  /*0da0*/  FMUL R4, R4, UR9 ;  /* 0x0000000904047c20 */ /* 0x004fe20008400000 */
[----:B----4-:R-:W-:Y:S02]  /*0db0*/  I2FP.F32.U32 R2, UR4 ;  /* 0x0000000400027c45 */ /* 0x010fe40008201000 */
[----:B------:R-:W-:-:S05]  /*0dc0*/  CS2R.32 R3, SR_CgaSize ;  /* 0x0000000000037805 */ /* 0x000fca0000008a00 */
[----:B------:R-:W-:-:S06]  /*0dd0*/  IMAD R3, R3, -0xa0, RZ ;  /* 0xffffff6003037824 */ /* 0x000fcc00078e02ff */
[----:B------:R-:W2:Y:S01]  /*0de0*/  LDC R3, c[0x0][R3+0x2a4] ;  /* 0x0000a90003037b82 */ /* 0x000ea20000000800 */
[----:B------:R-:W4:Y:S01]  /*0df0*/  F2I.U32.TRUNC.NTZ R128, R4 ;  /* 0x0000000400807305 */ /* 0x000f22000020f000 */
[----:B------:R-:W-:Y:S01]  /*0e00*/  MOV R123, UR4 ;  /* 0x00000004007b7c02 */ /* 0x000fe20008000f00 */
[----:B---3--:R-:W-:-:S05]  /*0e10*/  FMUL R2, R2, UR7 ;  /* 0x0000000702027c20 */ /* 0x008fca0008400000 */
[----:B------:R-:W-:Y:S01]  /*0e20*/  BAR.SYNC.DEFER_BLOCKING 0x0 ;  /* 0x0000000000007b1d */ /* 0x000fe20000010000 */
[----:B------:R-:W-:-:S05]  /*0e30*/  ISETP.GE.AND P0, PT, R9, 0x1, PT ;  /* 0x000000010900780c */ /* 0x000fca0003f06270 */
[----:B------:R-:W3:Y:S02]  /*0e40*/  F2I.U32.TRUNC.NTZ R122, R2 ;  /* 0x00000002007a7305 */ /* 0x000ee4000020f000 */
[----:B------:R-:W2:Y:S01]  /*0e50*/  S2UR UR36, SR_CTAID.Z ;  /* 0x00000000002479c3 */ /* 0x000ea20000002700 */
[----:B----4-:R-:W-:-:S05]  /*0e60*/  IADD3 R128, PT, PT, -R128, RZ, RZ ;  /* 0x000000ff80807210 */ /* 0x010fca0007ffe1ff */
[----:B-1----:R-:W-:Y:S01]  /*0e70*/  IMAD R128, R5, R128, UR5 ;  /* 0x0000000505807e24 */ /* 0x002fe2000f8e0280 */
[----:B---3--:R-:W-:-:S05]  /*0e80*/  IADD3 R122, PT, PT, -R122, RZ, RZ ;  /* 0x000000ff7a7a7210 */ /* 0x008fca0007ffe1ff */
[----:B--2---:R-:W-:Y:S01]  /*0e90*/  IMAD R122, R3, R122, UR4 ;  /* 0x00000004037a7e24 */ /* 0x004fe2000f8e027a */
[----:B------:R-:W-:Y:S06]  /*0ea0*/  @!P0 BRA `(.L_x_15) ;  /* 0x0000000000b88947 */ /* 0x000fec0003800000 */
[----:B------:R-:W1:Y:S01]  /*0eb0*/  LDC.64 R4, c[0x0][0xb18] ;  /* 0x0002c600ff047b82 */ /* 0x000e620000000a00 */
[----:B------:R-:W-:-:S07]  /*0ec0*/  ISETP.NE.AND P0, PT, R9, 0x1, PT ;  /* 0x000000010900780c */ /* 0x000fce0003f05270 */
[----:B------:R-:W2:Y:S08]  /*0ed0*/  LDC R10, c[0x0][0xb0c] ;  /* 0x0002c300ff0a7b82 */ /* 0x000eb00000000800 */
[----:B------:R-:W3:Y:S08]  /*0ee0*/  LDC R11, c[0x0][0x370] ;  /* 0x0000dc00ff0b7b82 */ /* 0x000ef00000000800 */
[----:B------:R-:W4:Y:S01]  /*0ef0*/  LDC R12, c[0x0][0x374] ;  /* 0x0000dd00ff0c7b82 */ /* 0x000f220000000800 */
[----:B-1----:R-:W-:-:S07]  /*0f00*/  ISETP.NE.AND P1, PT, R4, 0x1, PT ;  /* 0x000000010400780c */ /* 0x002fce0003f25270 */
[----:B------:R-:W3:Y:S01]  /*0f10*/  LDC.64 R6, c[0x0][0xb10] ;  /* 0x0002c400ff067b82 */ /* 0x000ee20000000a00 */
[----:B--2---:R-:W-:-:S07]  /*0f20*/  ISETP.NE.AND P2, PT, R10, 0x1, PT ;  /* 0x000000010a00780c */ /* 0x004fce0003f45270 */
[----:B------:R-:W1:Y:S08]  /*0f30*/  LDC R8, c[0x0][0xb20] ;  /* 0x0002c800ff087b82 */ /* 0x000e700000000800 */
[----:B------:R-:W2:Y:S01]  /*0f40*/  LDC.64 R2, c[0x0][0xb28] ;  /* 0x0002ca00ff027b82 */ /* 0x000ea20000000a00 */
[----:B----4-:R-:W-:-:S04]  /*0f50*/  IMAD.HI.U32 R13, R12, R5, RZ ;  /* 0x000000050c0d7227 */ /* 0x010fc800078e00ff */
[----:B------:R-:W-:-:S04]  /*0f60*/  IMAD.HI.U32 R5, R123, R5, RZ ;  /* 0x000000057b057227 */ /* 0x000fc800078e00ff */
[----:B---3--:R-:W-:-:S04]  /*0f70*/  IMAD.HI.U32 R14, R11, R6, RZ ;  /* 0x000000060b0e7227 */ /* 0x008fc800078e00ff */
[----:B------:R-:W-:Y:S01]  /*0f80*/  IMAD.HI.U32 R16, R129, R6, RZ ;  /* 0x0000000681107227 */ /* 0x000fe200078e00ff */
[-C--:B------:R-:W-:Y:S02]  /*0f90*/  @P2 SHF.R.U32.HI R11, RZ, R7.reuse, R14 ;  /* 0x00000007ff0b2219 */ /* 0x080fe4000001160e */
[-C--:B-1----:R-:W-:Y:S02]  /*0fa0*/  @P1 SHF.R.U32.HI R12, RZ, R8.reuse, R13 ;  /* 0x00000008ff0c1219 */ /* 0x082fe4000001160d */
[----:B------:R-:W-:Y:S02]  /*0fb0*/  SHF.R.U32.HI R8, RZ, R8, R5 ;  /* 0x00000008ff087219 */ /* 0x000fe40000011605 */
[----:B------:R-:W-:Y:S02]  /*0fc0*/  SHF.R.U32.HI R16, RZ, R7, R16 ;  /* 0x00000007ff107219 */ /* 0x000fe40000011610 */
[----:B------:R-:W-:Y:S01]  /*0fd0*/  SEL R5, R123, R8, !P1 ;  /* 0x000000087b057207 */ /* 0x000fe20004800000 */
[----:B--2---:R-:W-:Y:S01]  /*0fe0*/  IMAD.HI.U32 R14, R12, R2, RZ ;  /* 0x000000020c0e7227 */ /* 0x004fe200078e00ff */
[----:B------:R-:W-:-:S03]  /*0ff0*/  SEL R7, R129, R16, !P2 ;  /* 0x0000001081077207 */ /* 0x000fc60005000000 */
[----:B------:R-:W-:Y:S01]  /*1000*/  IMAD.HI.U32 R6, R11, R2, RZ ;  /* 0x000000020b067227 */ /* 0x000fe200078e00ff */
[----:B------:R-:W-:-:S04]  /*1010*/  @P0 SHF.R.U32.HI R12, RZ, R3, R14 ;  /* 0x00000003ff0c0219 */ /* 0x000fc8000001160e */
[----:B------:R-:W-:Y:S01]  /*1020*/  @P0 SHF.R.U32.HI R11, RZ, R3, R6 ;  /* 0x00000003ff0b0219 */ /* 0x000fe20000011606 */
[----:B------:R-:W-:-:S04]  /*1030*/  IMAD R12, R12, R9, RZ ;  /* 0x000000090c0c7224 */ /* 0x000fc800078e02ff */
[----:B------:R-:W-:Y:S01]  /*1040*/  IMAD R6, R11, R9, RZ ;  /* 0x000000090b067224 */ /* 0x000fe200078e02ff */
[----:B------:R-:W-:-:S04]  /*1050*/  ISETP.GE.AND P1, PT, R5, R12, PT ;  /* 0x0000000c0500720c */ /* 0x000fc80003f26270 */
[----:B------:R-:W-:Y:S01]  /*1060*/  ISETP.GE.OR P1, PT, R7, R6, P1 ;  /* 0x000000060700720c */ /* 0x000fe20000f26670 */
[----:B------:R-:W-:-:S05]  /*1070*/  IMAD.HI.U32 R6, R5, R2, RZ ;  /* 0x0000000205067227 */ /* 0x000fca00078e00ff */
[----:B------:R-:W-:-:S04]  /*1080*/  SHF.R.U32.HI R6, RZ, R3, R6 ;  /* 0x00000003ff067219 */ /* 0x000fc80000011606 */
[----:B------:R-:W-:-:S03]  /*1090*/  SEL R6, R5, R6, !P0 ;  /* 0x0000000605067207 */ /* 0x000fc60004000000 */
[----:B------:R-:W-:Y:S01]  /*10a0*/  @!P1 IMAD.HI.U32 R8, R7, R2, RZ ;  /* 0x0000000207089227 */ /* 0x000fe200078e00ff */
[----:B------:R-:W-:-:S04]  /*10b0*/  IADD3 R2, PT, PT, -R6, RZ, RZ ;  /* 0x000000ff06027210 */ /* 0x000fc80007ffe1ff */
[----:B------:R-:W-:Y:S01]  /*10c0*/  @!P1 SHF.R.U32.HI R8, RZ, R3, R8 ;  /* 0x00000003ff089219 */ /* 0x000fe20000011608 */
[----:B------:R-:W-:-:S03]  /*10d0*/  IMAD R2, R9, R2, R5 ;  /* 0x0000000209027224 */ /* 0x000fc600078e0205 */
[----:B------:R-:W-:Y:S02]  /*10e0*/  @!P1 SEL R3, R7, R8, !P0 ;  /* 0x0000000807039207 */ /* 0x000fe40004000000 */
[----:B------:R-:W-:-:S03]  /*10f0*/  IADD3 R8, PT, PT, -R5, RZ, RZ ;  /* 0x000000ff05087210 */ /* 0x000fc60007ffe1ff */
[--C-:B------:R-:W-:Y:S02]  /*1100*/  @!P1 IMAD.IADD R6, R6, 0x1, -R3.reuse ;  /* 0x0000000106069824 */ /* 0x100fe400078e0a03 */
[----:B------:R-:W-:Y:S01]  /*1110*/  @!P1 IMAD R3, R2, R11, R3 ;  /* 0x0000000b02039224 */ /* 0x000fe200078e0203 */
[----:B------:R-:W-:Y:S01]  /*1120*/  IADD3 R2, PT, PT, -R7, RZ, RZ ;  /* 0x000000ff07027210 */ /* 0x000fe20007ffe1ff */
[----:B------:R-:W-:Y:S02]  /*1130*/  @!P1 IMAD R5, R6, R9, R7 ;  /* 0x0000000906059224 */ /* 0x000fe400078e0207 */
[----:B------:R-:W-:Y:S02]  /*1140*/  IMAD R8, R4, R8, R123 ;  /* 0x0000000804087224 */ /* 0x000fe400078e027b */
[----:B------:R-:W-:Y:S02]  /*1150*/  @!P1 IMAD.MOV.U32 R7, RZ, RZ, R3 ;  /* 0x000000ffff079224 */ /* 0x000fe400078e0003 */
[----:B------:R-:W-:-:S02]  /*1160*/  IMAD R2, R10, R2, R129 ;  /* 0x000000020a027224 */ /* 0x000fc400078e0281 */
[----:B------:R-:W-:Y:S02]  /*1170*/  IMAD R123, R5, R4, R8 ;  /* 0x00000004057b7224 */ /* 0x000fe400078e0208 */
[----:B------:R-:W-:Y:S02]  /*1180*/  IMAD R129, R7, R10, R2 ;  /* 0x0000000a07817224 */ /* 0x000fe400078e0202 */
.L_x_15:
[----:B------:R-:W1:Y:S01]  /*1190*/  LDCU UR4, c[0x0][0xb30] ;  /* 0x00016600ff0477ac */ /* 0x000e620008000800 */
[----:B------:R-:W2:Y:S08]  /*11a0*/  S2UR UR37, SR_CgaCtaId ;  /* 0x00000000002579c3 */ /* 0x000eb00000008800 */
[----:B------:R-:W3:Y:S01]  /*11b0*/  LDC R60, c[0x0][0xb24] ;  /* 0x0002c900ff3c7b82 */ /* 0x000ee20000000800 */
[----:B-1----:R-:W-:-:S09]  /*11c0*/  UISETP.NE.AND UP1, UPT, UR4, 0x1, UPT ;  /* 0x000000010400788c */ /* 0x002fd2000bf25270 */
[----:B--2---:R-:W-:Y:S05]  /*11d0*/  BRA.U UP1, `(.L_x_16) ;  /* 0x0000000101407547 */ /* 0x004fea000b800000 */
[----:B------:R-:W1:Y:S08]  /*11e0*/  LDC.64 R4, c[0x0][0xb10] ;  /* 0x0002c400ff047b82 */ /* 0x000e700000000a00 */
[----:B------:R-:W2:Y:S08]  /*11f0*/  LDC.64 R2, c[0x0][0xb18] ;  /* 0x0002c600ff027b82 */ /* 0x000eb00000000a00 */
[----:B------:R-:W4:Y:S08]  /*1200*/  LDC R6, c[0x0][0xb20] ;  /* 0x0002c800ff067b82 */ /* 0x000f300000000800 */
[----:B------:R-:W3:Y:S01]  /*1210*/  LDC R8, c[0x0][0xb0c] ;  /* 0x0002c300ff087b82 */ /* 0x000ee20000000800 */
[----:B-1----:R-:W-:-:S05]  /*1220*/  IMAD.HI.U32 R4, R129, R4, RZ ;  /* 0x0000000481047227 */ /* 0x002fca00078e00ff */
[----:B------:R-:W-:Y:S01]  /*1230*/  SHF.R.U32.HI R4, RZ, R5, R4 ;  /* 0x00000005ff047219 */ /* 0x000fe20000011604 */
[----:B--2---:R-:W-:Y:S01]  /*1240*/  IMAD.HI.U32 R3, R123, R3, RZ ;  /* 0x000000037b037227 */ /* 0x004fe200078e00ff */
[----:B------:R-:W-:-:S04]  /*1250*/  ISETP.NE.AND P0, PT, R2, 0x1, PT ;  /* 0x000000010200780c */ /* 0x000fc80003f05270 */
[----:B----4-:R-:W-:-:S04]  /*1260*/  SHF.R.U32.HI R6, RZ, R6, R3 ;  /* 0x00000006ff067219 */ /* 0x010fc80000011603 */
[----:B------:R-:W-:Y:S02]  /*1270*/  SEL R3, R123, R6, !P0 ;  /* 0x000000067b037207 */ /* 0x000fe40004000000 */
[----:B---3--:R-:W-:-:S04]  /*1280*/  ISETP.NE.AND P1, PT, R8, 0x1, PT ;  /* 0x000000010800780c */ /* 0x008fc80003f25270 */
[----:B------:R-:W-:-:S05]  /*1290*/  SEL R4, R129, R4, !P1 ;  /* 0x0000000481047207 */ /* 0x000fca0004800000 */
[----:B------:R-:W-:Y:S02]  /*12a0*/  IMAD.IADD R5, R3, 0x1, -R4 ;  /* 0x0000000103057824 */ /* 0x000fe400078e0a04 */
[----:B------:R-:W-:Y:S02]  /*12b0*/  IMAD.IADD R3, R4, 0x1, -R3 ;  /* 0x0000000104037824 */ /* 0x000fe400078e0a03 */
[----:B------:R-:W-:Y:S02]  /*12c0*/  IMAD R129, R5, R8, R129 ;  /* 0x0000000805817224 */ /* 0x000fe400078e0281 */
[----:B------:R-:W-:-:S07]  /*12d0*/  IMAD R123, R3, R2, R123 ;  /* 0x00000002037b7224 */ /* 0x000fce00078e027b */
.L_x_16:
[----:B------:R-:W-:Y:S01]  /*12e0*/  BAR.SYNC.DEFER_BLOCKING 0x0 ;  /* 0x0000000000007b1d */ /* 0x000fe20000010000 */
[----:B------:R-:W-:Y:S01]  /*12f0*/  UISETP.NE.AND UP1, UPT, UR8, 0x2, UPT ;  /* 0x000000020800788c */ /* 0x000fe2000bf25270 */
[----:B------:R-:W-:Y:S02]  /*1300*/  ISETP.NE.OR P5, PT, R0, 0x2, !P5 ;  /* 0x000000020000780c */ /* 0x000fe40006fa5670 */
[----:B------:R-:W-:-:S06]  /*1310*/  LOP3.LUT R5, R144, 0x1f, RZ, 0xc0, !PT ;  /* 0x0000001f90057812 */ /* 0x000fcc00078ec0ff */
[----:B------:R-:W-:Y:S05]  /*1320*/  BRA.U UP1, `(.L_x_17) ;  /* 0x0000001101b87547 */ /* 0x000fea000b800000 */
[----:B------:R-:W1:Y:S01]  /*1330*/  LDCU UR15, c[0x0][0x38c] ;  /* 0x00007180ff0f77ac */ /* 0x000e620008000800 */
[----:B------:R-:W2:Y:S01]  /*1340*/  LDC R9, c[0x0][0x370] ;  /* 0x0000dc00ff097b82 */ /* 0x000ea20000000800 */
[----:B------:R-:W-:Y:S01]  /*1350*/  PLOP3.LUT P1, PT, PT, PT, UP2, 0x80, 0x8 ;  /* 0x000000000008781c */ /* 0x000fe20003f2f028 */
[----:B------:R-:W-:Y:S01]  /*1360*/  HFMA2 R12, -RZ, RZ, 0, 0 ;  /* 0x00000000ff0c7431 */ /* 0x000fe200000001ff */
[----:B------:R-:W-:Y:S01]  /*1370*/  ISETP.EQ.OR P4, PT, R5, RZ, P5 ;  /* 0x000000ff0500720c */ /* 0x000fe20002f82670 */
[----:B------:R-:W-:Y:S01]  /*1380*/  IMAD.MOV.U32 R15, RZ, RZ, 0x1 ;  /* 0x00000001ff0f7424 */ /* 0x000fe200078e00ff */
[----:B------:R-:W-:Y:S01]  /*1390*/  PLOP3.LUT P1, PT, P1, PT, PT, 0x8, 0x80 ;  /* 0x000000000080781c */ /* 0x000fe20000f2e170 */
[----:B------:R-:W-:Y:S01]  /*13a0*/  IMAD.MOV.U32 R14, RZ, RZ, RZ ;  /* 0x000000ffff0e7224 */ /* 0x000fe200078e00ff */
[----:B------:R-:W-:Y:S01]  /*13b0*/  MOV R8, 0x1 ;  /* 0x0000000100087802 */ /* 0x000fe20000000f00 */
[----:B------:R-:W4:Y:S01]  /*13c0*/  LDC R0, c[0x0][0x374] ;  /* 0x0000dd00ff007b82 */ /* 0x000f220000000800 */
[----:B------:R-:W-:Y:S01]  /*13d0*/  IMAD.MOV.U32 R10, RZ, RZ, RZ ;  /* 0x000000ffff0a7224 */ /* 0x000fe200078e00ff */
[----:B------:R-:W2:Y:S01]  /*13e0*/  LDCU.64 UR30, c[0x0][0x348] ;  /* 0x00006900ff1e77ac */ /* 0x000ea20008000a00 */
[----:B------:R-:W-:Y:S01]  /*13f0*/  UMOV UR13, URZ ;  /* 0x000000ff000d7c82 */ /* 0x000fe20008000000 */
[----:B-1----:R-:W-:-:S04]  /*1400*/  UIADD3 UR5, UPT, UPT, UR15, 0xff, URZ ;  /* 0x000000ff0f057890 */ /* 0x002fc8000fffe0ff */
[----:B------:R-:W-:-:S04]  /*1410*/  USHF.R.S32.HI UR4, URZ, 0x1f, UR5 ;  /* 0x0000001fff047899 */ /* 0x000fc80008011405 */
[----:B------:R-:W-:-:S04]  /*1420*/  ULEA.HI UR4, UR4, UR5, URZ, 0x8 ;  /* 0x0000000504047291 */ /* 0x000fc8000f8f40ff */
[----:B------:R-:W-:Y:S02]  /*1430*/  USHF.R.S32.HI UR22, URZ, 0x8, UR4 ;  /* 0x00000008ff167899 */ /* 0x000fe40008011404 */
[----:B------:R-:W-:Y:S02]  /*1440*/  UIADD3 UR4, UPT, UPT, UR15, -0x1, URZ ;  /* 0xffffffff0f047890 */ /* 0x000fe4000fffe0ff */
[----:B------:R-:W-:Y:S02]  /*1450*/  UISETP.LT.U32.AND UP0, UPT, UR22, 0x4, UPT ;  /* 0x000000041600788c */ /* 0x000fe4000bf01070 */
[----:B------:R-:W-:Y:S02]  /*1460*/  UISETP.GE.U32.AND UP1, UPT, UR4, -0x1ff, UPT ;  /* 0xfffffe010400788c */ /* 0x000fe4000bf26070 */
[----:B------:R-:W-:Y:S02]  /*1470*/  USEL UR21, UR22, 0x4, UP0 ;  /* 0x0000000416157887 */ /* 0x000fe40008000000 */
[----:B------:R-:W-:-:S02]  /*1480*/  UIADD3 UR15, UPT, UPT, UR15, 0x1fe, URZ ;  /* 0x000001fe0f0f7890 */ /* 0x000fc4000fffe0ff */
[----:B------:R-:W-:Y:S02]  /*1490*/  UIADD3 UR7, UPT, UPT, UR21, -0x1, URZ ;  /* 0xffffffff15077890 */ /* 0x000fe4000fffe0ff */
[----:B------:R-:W-:-:S03]  /*14a0*/  UIADD3 UR14, UPT, UPT, UR22, -UR21, URZ ;  /* 0x80000015160e7290 */ /* 0x000fc6000fffe0ff */
[----:B------:R-:W-:-:S04]  /*14b0*/  @UP1 UIADD3 UR7, UPT, UPT, UR21, URZ, URZ ;  /* 0x000000ff15071290 */ /* 0x000fc8000fffe0ff */
[----:B--2---:R-:W-:-:S12]  /*14c0*/  UIADD3 UR7, UPT, UPT, UR7, 0x1, URZ ;  /* 0x0000000107077890 */ /* 0x004fd8000fffe0ff */
.L_x_35:
[----:B------:R-:W-:Y:S01]  /*14d0*/  UISETP.NE.AND UP0, UPT, UR37, URZ, UPT ;  /* 0x000000ff2500728c */ /* 0x000fe2000bf05270 */
[----:B------:R-:W1:Y:S08]  /*14e0*/  S2UR UR37, SR_CgaCtaId ;  /* 0x00000000002579c3 */ /* 0x000e700000008800 */
[----:B------:R-:W-:Y:S05]  /*14f0*/  BRA.U UP0, `(.L_x_18) ;  /* 0x0000000100347547 */ /* 0x000fea000b800000 */
[----:B------:R-:W2:Y:S01]  /*1500*/  S2R R2, SR_CgaCtaId ;  /* 0x0000000000027919 */ /* 0x000ea20000008800 */
[----:B------:R-:W-:-:S04]  /*1510*/  MOV R3, 0x400 ;  /* 0x0000040000037802 */ /* 0x000fc80000000f00 */
[----:B--2---:R-:W-:Y:S02]  /*1520*/  LEA R3, R2, R3, 0x18 ;  /* 0x0000000302037211 */ /* 0x004fe400078ec0ff */
[----:B------:R-:W-:-:S03]  /*1530*/  SHF.L.U32 R2, R8, 0x1f, RZ ;  /* 0x0000001f08027819 */ /* 0x000fc600000006ff */
[----:B------:R-:W-:-:S04]  /*1540*/  IMAD R3, R10, 0x8, R3 ;  /* 0x000000080a037824 */ /* 0x000fc800078e0203 */
[----:B------:R-:W2:Y:S02]  /*1550*/  SYNCS.PHASECHK.TRANS64.TRYWAIT P0, [R3+URZ+0xd0], R2 ;  /* 0x0000d002030075a7 */ /* 0x000ea400080011ff */
[----:B--2---:R-:W-:Y:S05]  /*1560*/  @!P0 BRA `(.L_x_19) ;  /* 0x00000054001c8947 */ /* 0x004fea0003800000 */
.L_x_92:
[----:B------:R-:W-:Y:S01]  /*1570*/  VIADD R10, R10, 0x1 ;  /* 0x000000010a0a7836 */ /* 0x000fe20000000000 */
[----:B------:R2:W-:Y:S04]  /*1580*/  SYNCS.ARRIVE.TRANS64.A1T0 RZ, [R3+URZ+0xc0], RZ ;  /* 0x0000c0ff03ff79a7 */ /* 0x0005e800081000ff */
[----:B------:R-:W-:-:S04]  /*1590*/  ISETP.NE.AND P0, PT, R10, 0x2, PT ;  /* 0x000000020a00780c */ /* 0x000fc80003f05270 */
[----:B------:R-:W-:Y:S02]  /*15a0*/  SEL R10, R10, RZ, P0 ;  /* 0x000000ff0a0a7207 */ /* 0x000fe40000000000 */
[----:B--2---:R-:W-:-:S04]  /*15b0*/  SEL R3, RZ, 0x1, P0 ;  /* 0x00000001ff037807 */ /* 0x004fc80000000000 */
[----:B------:R-:W-:-:S07]  /*15c0*/  LOP3.LUT R8, R8, R3, RZ, 0x3c, !PT ;  /* 0x0000000308087212 */ /* 0x000fce00078e3cff */
.L_x_18:
[----:B------:R-:W-:Y:S01]  /*15d0*/  UMOV UR4, 0x400 ;  /* 0x0000040000047882 */ /* 0x000fe20000000000 */
[----:B------:R-:W-:Y:S01]  /*15e0*/  SHF.L.U32 R2, R15, 0x1f, RZ ;  /* 0x0000001f0f027819 */ /* 0x000fe200000006ff */
[----:B-1----:R-:W-:Y:S01]  /*15f0*/  ULEA UR4, UR37, UR4, 0x18 ;  /* 0x0000000425047291 */ /* 0x002fe2000f8ec0ff */
[----:B------:R-:W-:Y:S01]  /*1600*/  R2UR UR35, R129 ;  /* 0x00000000812372ca */ /* 0x000fe200000e0000 */
[----:B------:R-:W-:Y:S01]  /*1610*/  UISETP.GE.U32.AND UP0, UPT, UR15, 0x1ff, UPT ;  /* 0x000001ff0f00788c */ /* 0x000fe2000bf06070 */
[----:B------:R-:W-:Y:S01]  /*1620*/  R2UR UR19, R123 ;  /* 0x000000007b1372ca */ /* 0x000fe200000e0000 */
[----:B------:R-:W-:Y:S01]  /*1630*/  ULEA UR5, UR13, UR4, 0x3 ;  /* 0x000000040d057291 */ /* 0x000fe2000f8e18ff */
[----:B------:R-:W-:-:S08]  /*1640*/  UMOV UR23, URZ ;  /* 0x000000ff00177c82 */ /* 0x000fd00008000000 */
[----:B------:R1:W2:Y:S01]  /*1650*/  SYNCS.PHASECHK.TRANS64.TRYWAIT P0, [UR5+0x20], R2 ;  /* 0x00002002ff0075a7 */ /* 0x0002a20008001105 */
[----:B------:R-:W-:Y:S02]  /*1660*/  USHF.L.U32 UR35, UR35, 0x7, URZ ;  /* 0x0000000723237899 */ /* 0x000fe400080006ff */
[----:B------:R-:W-:Y:S01]  /*1670*/  UIMAD UR19, UR19, 0x30, URZ ;  /* 0x00000030131378a4 */ /* 0x000fe2000f8e02ff */
[----:B------:R-:W-:Y:S11]  /*1680*/  BRA.U !UP0, `(.L_x_20) ;  /* 0x0000000108d87547 */ /* 0x000ff6000b800000 */
[----:B------:R-:W-:Y:S01]  /*1690*/  UMOV UR29, URZ ;  /* 0x000000ff001d7c82 */ /* 0x000fe20008000000 */
[----:B------:R-:W-:-:S05]  /*16a0*/  UMOV UR6, UR13 ;  /* 0x0000000d00067c82 */ /* 0x000fca0008000000 */
.L_x_25:
[----:B--2---:R-:W-:Y:S01]  /*16b0*/  @!P5 MOV R3, 0xb000 ;  /* 0x0000b0000003d802 */ /* 0x004fe20000000f00 */
[----:B-1----:R-:W-:Y:S01]  /*16c0*/  ULEA UR33, UR6, UR4, 0x3 ;  /* 0x0000000406217291 */ /* 0x002fe2000f8e18ff */
[----:B--2---:R-:W-:Y:S11]  /*16d0*/  @P0 BRA `(.L_x_21) ;  /* 0x00000000000c0947 */ /* 0x004ff60003800000 */
[----:B------:R-:W-:Y:S04]  /*16e0*/  SHF.L.U32 R5, R15, 0x1f, RZ ;  /* 0x0000001f0f057819 */ /* 0x000fe800000006ff */
[----:B------:R-:W2:Y:S02]  /*16f0*/  SYNCS.PHASECHK.TRANS64.TRYWAIT P0, [UR33+0x20], R5 ;  /* 0x00002005ff0075a7 */ /* 0x000ea40008001121 */
[----:B--2---:R-:W-:Y:S05]  /*1700*/  @!P0 BRA `(.L_x_22) ;  /* 0x0000005000c88947 */ /* 0x004fea0003800000 */
.L_x_21:
[----:B------:R2:W-:Y:S01]  /*1710*/  @!P5 SYNCS.ARRIVE.TRANS64 RZ, [UR33], R3 ;  /* 0x00000003ffffd9a7 */ /* 0x0005e20008000021 */
[----:B------:R-:W-:Y:S04]  /*1720*/  BSSY.RECONVERGENT B0, `(.L_x_23) ;  /* 0x0000003000007945 */ /* 0x000fe80003800200 */
[----:B------:R-:W-:Y:S05]  /*1730*/  @P4 BRA `(.L_x_24) ;  /* 0x0000000000044947 */ /* 0x000fea0003800000 */
[----:B------:R-:W-:Y:S05]  /*1740*/  BPT.TRAP 0x1 ;  /* 0x000000040000795c */ /* 0x000fea0000300000 */
.L_x_24:
[----:B------:R-:W-:Y:S05]  /*1750*/  BSYNC.RECONVERGENT B0 ;  /* 0x0000000000007941 */ /* 0x000fea0003800200 */
.L_x_23:
[----:B------:R-:W-:Y:S02]  /*1760*/  UIADD3 UR13, UPT, UPT, UR6, 0x1, URZ ;  /* 0x00000001060d7890 */ /* 0x000fe4000fffe0ff */
[----:B------:R-:W-:Y:S02]  /*1770*/  UIADD3 UR42, UP1, UPT, UR30, 0x80, URZ ;  /* 0x000000801e2a7890 */ /* 0x000fe4000ff3e0ff */
[----:B------:R-:W-:Y:S02]  /*1780*/  UISETP.NE.AND UP0, UPT, UR13, 0x4, UPT ;  /* 0x000000040d00788c */ /* 0x000fe4000bf05270 */
[----:B------:R-:W-:Y:S02]  /*1790*/  ULEA UR24, UR6, UR4, 0xf ;  /* 0x0000000406187291 */ /* 0x000fe4000f8e78ff */
[----:B------:R-:W-:Y:S02]  /*17a0*/  USEL UR9, URZ, 0x1, UP0 ;  /* 0x00000001ff097887 */ /* 0x000fe40008000000 */
[----:B------:R-:W-:Y:S02]  /*17b0*/  USEL UR13, UR13, URZ, UP0 ;  /* 0x000000ff0d0d7287 */ /* 0x000fe40008000000 */
[----:B------:R-:W-:Y:S02]  /*17c0*/  USHF.L.U32 UR34, UR29, 0x8, URZ ;  /* 0x000000081d227899 */ /* 0x000fe400080006ff */
[----:B------:R-:W-:Y:S01]  /*17d0*/  ULEA UR8, UR13, UR4, 0x3 ;  /* 0x000000040d087291 */ /* 0x000fe2000f8e18ff */
[----:B------:R-:W-:Y:S01]  /*17e0*/  LOP3.LUT R15, R15, UR9, RZ, 0x3c, !PT ;  /* 0x000000090f0f7c12 */ /* 0x000fe2000f8e3cff */
[----:B------:R-:W-:Y:S02]  /*17f0*/  UIADD3.X UR43, UPT, UPT, URZ, UR31, URZ, UP1, !UPT ;  /* 0x0000001fff2b7290 */ /* 0x000fe40008ffe4ff */
[----:B------:R-:W-:Y:S01]  /*1800*/  UIADD3 UR32, UPT, UPT, UR24, 0x3200, URZ ;  /* 0x0000320018207890 */ /* 0x000fe2000fffe0ff */
[----:B-1----:R-:W-:Y:S01]  /*1810*/  SHF.L.U32 R2, R15, 0x1f, RZ ;  /* 0x0000001f0f027819 */ /* 0x002fe200000006ff */
[----:B------:R-:W-:Y:S01]  /*1820*/  UIADD3 UR26, UPT, UPT, UR34, 0x80, URZ ;  /* 0x00000080221a7890 */ /* 0x000fe2000fffe0ff */
[----:B------:R-:W-:Y:S02]  /*1830*/  UMOV UR40, 0x0 ;  /* 0x0000000000287882 */ /* 0x000fe40000000000 */
[----:B------:R1:W1:Y:S01]  /*1840*/  SYNCS.PHASECHK.TRANS64.TRYWAIT P0, [UR8+0x20], R2 ;  /* 0x00002002ff0075a7 */ /* 0x0002620008001108 */
[----:B------:R-:W-:Y:S01]  /*1850*/  UMOV UR41, 0x10000000 ;  /* 0x1000000000297882 */ /* 0x000fe20000000000 */
[----:B------:R-:W-:Y:S02]  /*1860*/  UIADD3 UR24, UPT, UPT, UR24, 0x7200, URZ ;  /* 0x0000720018187890 */ /* 0x000fe4000fffe0ff */
[----:B------:R1:W-:Y:S01]  /*1870*/  UTMALDG.3D [UR32], [UR42], desc[UR40] ;  /* 0x000028202a0075b4 */ /* 0x0003e20008011000 */
[----:B------:R-:W-:Y:S02]  /*1880*/  UIADD3 UR38, UP0, UPT, UR30, 0x180, URZ ;  /* 0x000001801e267890 */ /* 0x000fe4000ff1e0ff */
[----:B------:R-:W-:Y:S01]  /*1890*/  UIMAD UR5, UR6, 0x3000, UR4 ;  /* 0x00003000060578a4 */ /* 0x000fe2000f8e0204 */
[----:B------:R-:W-:Y:S01]  /*18a0*/  UMOV UR25, UR33 ;  /* 0x0000002100197c82 */ /* 0x000fe20008000000 */
[----:B------:R-:W-:Y:S01]  /*18b0*/  UMOV UR27, UR35 ;  /* 0x00000023001b7c82 */ /* 0x000fe20008000000 */
[----:B------:R-:W-:Y:S01]  /*18c0*/  UMOV UR28, UR36 ;  /* 0x00000024001c7c82 */ /* 0x000fe20008000000 */
[----:B------:R-:W-:Y:S01]  /*18d0*/  UIADD3.X UR39, UPT, UPT, URZ, UR31, URZ, UP0, !UPT ;  /* 0x0000001fff277290 */ /* 0x000fe200087fe4ff */
[----:B------:R1:W-:Y:S01]  /*18e0*/  UTMALDG.3D [UR24], [UR42], desc[UR40] ;  /* 0x000028182a0075b4 */ /* 0x0003e20008011000 */
[----:B------:R-:W-:Y:S01]  /*18f0*/  UIADD3 UR16, UPT, UPT, UR5, 0x23200, URZ ;  /* 0x0002320005107890 */ /* 0x000fe2000fffe0ff */
[----:B------:R-:W-:Y:S01]  /*1900*/  UMOV UR17, UR33 ;  /* 0x0000002100117c82 */ /* 0x000fe20008000000 */
[----:B------:R-:W-:Y:S01]  /*1910*/  UMOV UR20, UR36 ;  /* 0x0000002400147c82 */ /* 0x000fe20008000000 */
[----:B------:R-:W-:Y:S01]  /*1920*/  UMOV UR18, UR34 ;  /* 0x0000002200127c82 */ /* 0x000fe20008000000 */
[----:B------:R-:W-:Y:S01]  /*1930*/  UIADD3 UR8, UPT, UPT, UR5, 0x24a00, URZ ;  /* 0x00024a0005087890 */ /* 0x000fe2000fffe0ff */
[----:B------:R-:W-:Y:S01]  /*1940*/  UMOV UR11, UR19 ;  /* 0x00000013000b7c82 */ /* 0x000fe20008000000 */
[----:B------:R-:W-:Y:S03]  /*1950*/  UMOV UR12, UR36 ;  /* 0x00000024000c7c82 */ /* 0x000fe60008000000 */
[----:B------:R1:W-:Y:S01]  /*1960*/  UTMALDG.3D [UR16], [UR38], desc[UR40] ;  /* 0x00002810260075b4 */ /* 0x0003e20008011000 */
[----:B------:R-:W-:Y:S01]  /*1970*/  UIADD3 UR29, UPT, UPT, UR29, 0x1, URZ ;  /* 0x000000011d1d7890 */ /* 0x000fe2000fffe0ff */
[----:B------:R-:W-:Y:S01]  /*1980*/  UMOV UR9, UR33 ;  /* 0x0000002100097c82 */ /* 0x000fe20008000000 */
[----:B------:R-:W-:Y:S02]  /*1990*/  UMOV UR10, UR26 ;  /* 0x0000001a000a7c82 */ /* 0x000fe40008000000 */
[----:B------:R-:W-:Y:S01]  /*19a0*/  UISETP.NE.AND UP0, UPT, UR29, UR7, UPT ;  /* 0x000000071d00728c */ /* 0x000fe2000bf05270 */
[----:B------:R-:W-:Y:S01]  /*19b0*/  UMOV UR23, UR7 ;  /* 0x0000000700177c82 */ /* 0x000fe20008000000 */
[----:B------:R1:W-:Y:S01]  /*19c0*/  UTMALDG.3D [UR8], [UR38], desc[UR40] ;  /* 0x00002808260075b4 */ /* 0x0003e20008011000 */
[----:B------:R-:W-:Y:S06]  /*19d0*/  UMOV UR6, UR13 ;  /* 0x0000000d00067c82 */ /* 0x000fec0008000000 */
[----:B------:R-:W-:Y:S05]  /*19e0*/  BRA.U UP0, `(.L_x_25) ;  /* 0xfffffffd00307547 */ /* 0x000fea000b83ffff */
.L_x_20:
[----:B------:R-:W-:Y:S01]  /*19f0*/  ULEA UR5, UR13, UR4, 0x3 ;  /* 0x000000040d057291 */ /* 0x000fe2000f8e18ff */
[----:B-1----:R-:W-:Y:S01]  /*1a00*/  SHF.L.U32 R2, R15, 0x1f, RZ ;  /* 0x0000001f0f027819 */ /* 0x002fe200000006ff */
[----:B------:R-:W-:Y:S01]  /*1a10*/  @!P1 SYNCS.ARRIVE.TRANS64.A1T0 RZ, [UR4+0x58], RZ ;  /* 0x000058ffffff99a7 */ /* 0x000fe20008100004 */
[----:B------:R-:W-:-:S06]  /*1a20*/  UISETP.GT.AND UP0, UPT, UR22, UR21, UPT ;  /* 0x000000151600728c */ /* 0x000fcc000bf04270 */
[----:B--2---:R1:W2:Y:S03]  /*1a30*/  SYNCS.PHASECHK.TRANS64.TRYWAIT P0, [UR5+0x20], R2 ;  /* 0x00002002ff0075a7 */ /* 0x0042a60008001105 */
[----:B------:R-:W-:Y:S05]  /*1a40*/  BRA.U !UP0, `(.L_x_26) ;  /* 0x0000000108d47547 */ /* 0x000fea000b800000 */
[----:B------:R-:W-:Y:S01]  /*1a50*/  UIADD3 UR29, UPT, UPT, UR14, UR23, URZ ;  /* 0x000000170e1d7290 */ /* 0x000fe2000fffe0ff */
[----:B------:R-:W-:-:S11]  /*1a60*/  UMOV UR6, UR13 ;  /* 0x0000000d00067c82 */ /* 0x000fd60008000000 */
.L_x_31:
[----:B--2---:R-:W-:Y:S01]  /*1a70*/  @!P5 MOV R3, 0xb000 ;  /* 0x0000b0000003d802 */ /* 0x004fe20000000f00 */
[----:B-1----:R-:W-:Y:S01]  /*1a80*/  ULEA UR33, UR6, UR4, 0x3 ;  /* 0x0000000406217291 */ /* 0x002fe2000f8e18ff */
[----:B--2---:R-:W-:Y:S11]  /*1a90*/  @P0 BRA `(.L_x_27) ;  /* 0x00000000000c0947 */ /* 0x004ff60003800000 */
[----:B------:R-:W-:Y:S04]  /*1aa0*/  SHF.L.U32 R5, R15, 0x1f, RZ ;  /* 0x0000001f0f057819 */ /* 0x000fe800000006ff */
[----:B------:R-:W2:Y:S02]  /*1ab0*/  SYNCS.PHASECHK.TRANS64.TRYWAIT P0, [UR33+0x20], R5 ;  /* 0x00002005ff0075a7 */ /* 0x000ea40008001121 */
[----:B--2---:R-:W-:Y:S05]  /*1ac0*/  @!P0 BRA `(.L_x_28) ;  /* 0x0000004c00f08947 */ /* 0x004fea0003800000 */
.L_x_27:
[----:B------:R2:W-:Y:S01]  /*1ad0*/  @!P5 SYNCS.ARRIVE.TRANS64 RZ, [UR33], R3 ;  /* 0x00000003ffffd9a7 */ /* 0x0005e20008000021 */
[----:B------:R-:W-:Y:S04]  /*1ae0*/  BSSY.RECONVERGENT B0, `(.L_x_29) ;  /* 0x0000003000007945 */ /* 0x000fe80003800200 */
[----:B------:R-:W-:Y:S05]  /*1af0*/  @P4 BRA `(.L_x_30) ;  /* 0x0000000000044947 */ /* 0x000fea0003800000 */
[----:B------:R-:W-:Y:S05]  /*1b00*/  BPT.TRAP 0x1 ;  /* 0x000000040000795c */ /* 0x000fea0000300000 */
.L_x_30:
[----:B------:R-:W-:Y:S05]  /*1b10*/  BSYNC.RECONVERGENT B0 ;  /* 0x0000000000007941 */ /* 0x000fea0003800200 */
.L_x_29:
        /* <DEDUP_REMOVED lines=12> */
[----:B------:R-:W-:Y:S01]  /*1be0*/  UMOV UR40, 0x0 ;  /* 0x0000000000287882 */ /* 0x000fe20000000000 */
[----:B------:R-:W-:Y:S01]  /*1bf0*/  UMOV UR41, 0x10000000 ;  /* 0x1000000000297882 */ /* 0x000fe20000000000 */
[----:B------:R-:W-:Y:S01]  /*1c00*/  UIADD3 UR26, UPT, UPT, UR34, 0x80, URZ ;  /* 0x00000080221a7890 */ /* 0x000fe2000fffe0ff */
[----:B------:R1:W1:Y:S01]  /*1c10*/  SYNCS.PHASECHK.TRANS64.TRYWAIT P0, [UR8+0x20], R2 ;  /* 0x00002002ff0075a7 */ /* 0x0002620008001108 */
[----:B------:R-:W-:Y:S02]  /*1c20*/  UIADD3 UR24, UPT, UPT, UR24, 0x7200, URZ ;  /* 0x0000720018187890 */ /* 0x000fe4000fffe0ff */
[----:B------:R-:W-:Y:S01]  /*1c30*/  UIADD3 UR38, UP0, UPT, UR30, 0x180, URZ ;  /* 0x000001801e267890 */ /* 0x000fe2000ff1e0ff */
[----:B------:R1:W-:Y:S01]  /*1c40*/  UTMALDG.3D [UR32], [UR42], desc[UR40] ;  /* 0x000028202a0075b4 */ /* 0x0003e20008011000 */
        /* <DEDUP_REMOVED lines=14> */
[----:B------:R-:W-:Y:S01]  /*1d30*/  UMOV UR9, UR33 ;  /* 0x0000002100097c82 */ /* 0x000fe20008000000 */
[----:B------:R-:W-:Y:S01]  /*1d40*/  UMOV UR10, UR26 ;  /* 0x0000001a000a7c82 */ /* 0x000fe20008000000 */
[----:B------:R-:W-:Y:S01]  /*1d50*/  UIADD3 UR23, UPT, UPT, UR23, 0x1, URZ ;  /* 0x0000000117177890 */ /* 0x000fe2000fffe0ff */
[----:B------:R-:W-:Y:S03]  /*1d60*/  UMOV UR6, UR13 ;  /* 0x0000000d00067c82 */ /* 0x000fe60008000000 */
[----:B------:R-:W-:Y:S01]  /*1d70*/  UISETP.NE.AND UP0, UPT, UR23, UR29, UPT ;  /* 0x0000001d1700728c */ /* 0x000fe2000bf05270 */
[----:B------:R1:W-:Y:S08]  /*1d80*/  UTMALDG.3D [UR8], [UR38], desc[UR40] ;  /* 0x00002808260075b4 */ /* 0x0003f00008011000 */
[----:B------:R-:W-:Y:S05]  /*1d90*/  BRA.U UP0, `(.L_x_31) ;  /* 0xfffffffd00347547 */ /* 0x000fea000b83ffff */
.L_x_26:
[----:B-1----:R-:W-:Y:S01]  /*1da0*/  LEA R2, R14, UR4, 0x3 ;  /* 0x000000040e027c11 */ /* 0x002fe2000f8e18ff */
[----:B------:R-:W-:Y:S01]  /*1db0*/  NOP ;  /* 0x0000000000007918 */ /* 0x000fe20000000000 */
[----:B--2---:R-:W-:Y:S02]  /*1dc0*/  SHF.L.U32 R3, R12, 0x1f, RZ ;  /* 0x0000001f0c037819 */ /* 0x004fe400000006ff */
[----:B------:R-:W-:Y:S02]  /*1dd0*/  LEA R4, R14, UR4, 0x4 ;  /* 0x000000040e047c11 */ /* 0x000fe4000f8e20ff */
[----:B------:R-:W1:Y:S02]  /*1de0*/  SYNCS.PHASECHK.TRANS64.TRYWAIT P0, [R2+URZ+0x60], R3 ;  /* 0x00006003020075a7 */ /* 0x000e6400080011ff */
[----:B-1----:R-:W-:Y:S05]  /*1df0*/  @!P0 BRA `(.L_x_32) ;  /* 0x0000004c003c8947 */ /* 0x002fea0003800000 */
.L_x_95:
[----:B------:R-:W2:Y:S01]  /*1e00*/  LDS.128 R4, [R4+0xf0] ;  /* 0x0000f00004047984 */ /* 0x000ea20000000c00 */
[----:B---3--:R-:W-:Y:S01]  /*1e10*/  ISETP.GE.AND P0, PT, R60, 0x1, PT ;  /* 0x000000013c00780c */ /* 0x008fe20003f06270 */
[----:B-1----:R-:W-:Y:S01]  /*1e20*/  VIADD R2, R2, 0x70 ;  /* 0x0000007002027836 */ /* 0x002fe20000000000 */
[----:B------:R-:W-:Y:S01]  /*1e30*/  @!PT LDS RZ, [RZ] ;  /* 0x00000000fffff984 */ /* 0x000fe20000000800 */
[----:B------:R-:W-:Y:S01]  /*1e40*/  @!PT LDS RZ, [RZ] ;  /* 0x00000000fffff984 */ /* 0x000fe20000000800 */
[----:B------:R-:W-:Y:S01]  /*1e50*/  @!PT LDS RZ, [RZ] ;  /* 0x00000000fffff984 */ /* 0x000fe20000000800 */
[----:B------:R-:W-:Y:S01]  /*1e60*/  @!PT LDS RZ, [RZ] ;  /* 0x00000000fffff984 */ /* 0x000fe20000000800 */
[----:B------:R1:W-:Y:S06]  /*1e70*/  MEMBAR.ALL.CTA ;  /* 0x0000000000007992 */ /* 0x0003ec0000008000 */
[----:B-1----:R-:W1:Y:S01]  /*1e80*/  FENCE.VIEW.ASYNC.S ;  /* 0x00000000000073c6 */ /* 0x002e620000000000 */
[----:B------:R-:W-:-:S04]  /*1e90*/  PRMT R2, RZ, 0x654, R2 ;  /* 0x00000654ff027816 */ /* 0x000fc80000000002 */
[----:B-1----:R1:W-:Y:S01]  /*1ea0*/  SYNCS.ARRIVE.TRANS64.RED.A1T0 RZ, [R2+URZ], RZ ;  /* 0x000000ff02ff79a7 */ /* 0x0023e200081004ff */
[----:B--2---:R-:W-:-:S13]  /*1eb0*/  LOP3.LUT P2, RZ, R6, 0x1, RZ, 0xc0, !PT ;  /* 0x0000000106ff7812 */ /* 0x004fda000784c0ff */
[----:B------:R-:W-:Y:S01]  /*1ec0*/  @P2 SHF.R.U32.HI R3, RZ, 0x10, R5 ;  /* 0x00000010ff032819 */ /* 0x000fe20000011605 */
[----:B------:R-:W-:Y:S01]  /*1ed0*/  VOTEU.ANY UP0, P2 ;  /* 0x0000000000ff7886 */ /* 0x000fe20001000100 */
[----:B------:R-:W-:Y:S02]  /*1ee0*/  @P2 MOV R13, R4 ;  /* 0x00000004000d2202 */ /* 0x000fe40000000f00 */
[----:B------:R-:W-:Y:S02]  /*1ef0*/  @P2 R2UR.BROADCAST UR5, R3 ;  /* 0x00000000030522ca */ /* 0x000fe400008e0000 */
[----:B------:R-:W-:-:S11]  /*1f00*/  @P2 LOP3.LUT R11, R5, 0xffff, RZ, 0xc0, !PT ;  /* 0x0000ffff050b2812 */ /* 0x000fd600078ec0ff */
[----:B------:R-:W-:Y:S01]  /*1f10*/  @UP0 UMOV UR36, UR5 ;  /* 0x0000000500240c82 */ /* 0x000fe20008000000 */
[----:B-1----:R-:W-:Y:S05]  /*1f20*/  @!P0 BRA `(.L_x_33) ;  /* 0x0000000000b88947 */ /* 0x002fea0003800000 */
[----:B------:R-:W4:Y:S01]  /*1f30*/  LDC.64 R4, c[0x0][0xb18] ;  /* 0x0002c600ff047b82 */ /* 0x000f220000000a00 */
[----:B------:R-:W-:-:S07]  /*1f40*/  ISETP.NE.AND P3, PT, R60, 0x1, PT ;  /* 0x000000013c00780c */ /* 0x000fce0003f65270 */
[----:B------:R-:W1:Y:S08]  /*1f50*/  LDC.64 R6, c[0x0][0xb10] ;  /* 0x0002c400ff067b82 */ /* 0x000e700000000a00 */
[----:B------:R-:W2:Y:S08]  /*1f60*/  LDC R16, c[0x0][0xb20] ;  /* 0x0002c800ff107b82 */ /* 0x000eb00000000800 */
[----:B------:R-:W3:Y:S01]  /*1f70*/  LDC R18, c[0x0][0xb0c] ;  /* 0x0002c300ff127b82 */ /* 0x000ee20000000800 */
[----:B----4-:R-:W-:Y:S01]  /*1f80*/  IMAD.HI.U32 R17, R0, R5, RZ ;  /* 0x0000000500117227 */ /* 0x010fe200078e00ff */
[----:B------:R-:W-:-:S03]  /*1f90*/  ISETP.NE.AND P0, PT, R4, 0x1, PT ;  /* 0x000000010400780c */ /* 0x000fc60003f05270 */
[----:B------:R-:W-:-:S03]  /*1fa0*/  IMAD.HI.U32 R5, R11, R5, RZ ;  /* 0x000000050b057227 */ /* 0x000fc600078e00ff */
[----:B------:R-:W4:Y:S01]  /*1fb0*/  LDC.64 R2, c[0x0][0xb28] ;  /* 0x0002ca00ff027b82 */ /* 0x000f220000000a00 */
[----:B-1----:R-:W-:-:S04]  /*1fc0*/  IMAD.HI.U32 R20, R9, R6, RZ ;  /* 0x0000000609147227 */ /* 0x002fc800078e00ff */
[----:B------:R-:W-:Y:S01]  /*1fd0*/  IMAD.HI.U32 R22, R13, R6, RZ ;  /* 0x000000060d167227 */ /* 0x000fe200078e00ff */
[----:B------:R-:W-:Y:S02]  /*1fe0*/  SHF.R.U32.HI R20, RZ, R7, R20 ;  /* 0x00000007ff147219 */ /* 0x000fe40000011614 */
[-C--:B--2---:R-:W-:Y:S02]  /*1ff0*/  SHF.R.U32.HI R17, RZ, R16.reuse, R17 ;  /* 0x00000010ff117219 */ /* 0x084fe40000011611 */
[----:B------:R-:W-:Y:S02]  /*2000*/  SHF.R.U32.HI R16, RZ, R16, R5 ;  /* 0x00000010ff107219 */ /* 0x000fe40000011605 */
[----:B------:R-:W-:Y:S02]  /*2010*/  SEL R17, R0, R17, !P0 ;  /* 0x0000001100117207 */ /* 0x000fe40004000000 */
[----:B------:R-:W-:Y:S02]  /*2020*/  SHF.R.U32.HI R22, RZ, R7, R22 ;  /* 0x00000007ff167219 */ /* 0x000fe40000011616 */
[----:B---3--:R-:W-:-:S02]  /*2030*/  ISETP.NE.AND P1, PT, R18, 0x1, PT ;  /* 0x000000011200780c */ /* 0x008fc40003f25270 */
[----:B------:R-:W-:Y:S02]  /*2040*/  SEL R5, R11, R16, !P0 ;  /* 0x000000100b057207 */ /* 0x000fe40004000000 */
[----:B------:R-:W-:Y:S02]  /*2050*/  SEL R19, R9, R20, !P1 ;  /* 0x0000001409137207 */ /* 0x000fe40004800000 */
[----:B------:R-:W-:Y:S01]  /*2060*/  SEL R7, R13, R22, !P1 ;  /* 0x000000160d077207 */ /* 0x000fe20004800000 */
[----:B----4-:R-:W-:-:S04]  /*2070*/  IMAD.HI.U32 R20, R17, R2, RZ ;  /* 0x0000000211147227 */ /* 0x010fc800078e00ff */
        /* <DEDUP_REMOVED lines=10> */
[----:B------:R-:W-:-:S04]  /*2120*/  @!P0 IMAD.HI.U32 R16, R7, R2, RZ ;  /* 0x0000000207108227 */ /* 0x000fc800078e00ff */
[----:B------:R-:W-:Y:S01]  /*2130*/  IMAD.MOV R2, RZ, RZ, -R6 ;  /* 0x000000ffff027224 */ /* 0x000fe200078e0a06 */
[----:B------:R-:W-:-:S03]  /*2140*/  @!P0 SHF.R.U32.HI R16, RZ, R3, R16 ;  /* 0x00000003ff108219 */ /* 0x000fc60000011610 */
[----:B------:R-:W-:Y:S01]  /*2150*/  IMAD R2, R60, R2, R5 ;  /* 0x000000023c027224 */ /* 0x000fe200078e0205 */
        /* <DEDUP_REMOVED lines=11> */
.L_x_33:
[----:B------:R-:W1:Y:S02]  /*2210*/  LDCU UR5, c[0x0][0xb30] ;  /* 0x00016600ff0577ac */ /* 0x000e640008000800 */
[----:B-1----:R-:W-:-:S09]  /*2220*/  UISETP.NE.AND UP0, UPT, UR5, 0x1, UPT ;  /* 0x000000010500788c */ /* 0x002fd2000bf05270 */
[----:B------:R-:W-:Y:S05]  /*2230*/  BRA.U UP0, `(.L_x_34) ;  /* 0x0000000100407547 */ /* 0x000fea000b800000 */
[----:B------:R-:W1:Y:S08]  /*2240*/  LDC.64 R4, c[0x0][0xb10] ;  /* 0x0002c400ff047b82 */ /* 0x000e700000000a00 */
[----:B------:R-:W2:Y:S08]  /*2250*/  LDC.64 R2, c[0x0][0xb18] ;  /* 0x0002c600ff027b82 */ /* 0x000eb00000000a00 */
[----:B------:R-:W3:Y:S08]  /*2260*/  LDC R6, c[0x0][0xb20] ;  /* 0x0002c800ff067b82 */ /* 0x000ef00000000800 */
[----:B------:R-:W4:Y:S01]  /*2270*/  LDC R16, c[0x0][0xb0c] ;  /* 0x0002c300ff107b82 */ /* 0x000f220000000800 */
[----:B-1----:R-:W-:-:S05]  /*2280*/  IMAD.HI.U32 R4, R13, R4, RZ ;  /* 0x000000040d047227 */ /* 0x002fca00078e00ff */
[----:B------:R-:W-:Y:S01]  /*2290*/  SHF.R.U32.HI R4, RZ, R5, R4 ;  /* 0x00000005ff047219 */ /* 0x000fe20000011604 */
[----:B--2---:R-:W-:Y:S01]  /*22a0*/  IMAD.HI.U32 R3, R11, R3, RZ ;  /* 0x000000030b037227 */ /* 0x004fe200078e00ff */
[----:B------:R-:W-:-:S04]  /*22b0*/  ISETP.NE.AND P0, PT, R2, 0x1, PT ;  /* 0x000000010200780c */ /* 0x000fc80003f05270 */
[----:B---3--:R-:W-:-:S04]  /*22c0*/  SHF.R.U32.HI R6, RZ, R6, R3 ;  /* 0x00000006ff067219 */ /* 0x008fc80000011603 */
[----:B------:R-:W-:Y:S02]  /*22d0*/  SEL R3, R11, R6, !P0 ;  /* 0x000000060b037207 */ /* 0x000fe40004000000 */
[----:B----4-:R-:W-:-:S04]  /*22e0*/  ISETP.NE.AND P1, PT, R16, 0x1, PT ;  /* 0x000000011000780c */ /* 0x010fc80003f25270 */
[----:B------:R-:W-:-:S05]  /*22f0*/  SEL R4, R13, R4, !P1 ;  /* 0x000000040d047207 */ /* 0x000fca0004800000 */
[----:B------:R-:W-:Y:S02]  /*2300*/  IMAD.IADD R5, R3, 0x1, -R4 ;  /* 0x0000000103057824 */ /* 0x000fe400078e0a04 */
[----:B------:R-:W-:Y:S02]  /*2310*/  IMAD.IADD R3, R4, 0x1, -R3 ;  /* 0x0000000104037824 */ /* 0x000fe400078e0a03 */
[----:B------:R-:W-:Y:S02]  /*2320*/  IMAD R13, R5, R16, R13 ;  /* 0x00000010050d7224 */ /* 0x000fe400078e020d */
[----:B------:R-:W-:-:S07]  /*2330*/  IMAD R11, R3, R2, R11 ;  /* 0x00000002030b7224 */ /* 0x000fce00078e020b */
.L_x_34:
[----:B------:R-:W-:Y:S01]  /*2340*/  VIADD R14, R14, 0x1 ;  /* 0x000000010e0e7836 */ /* 0x000fe20000000000 */
[----:B------:R-:W-:Y:S01]  /*2350*/  PLOP3.LUT P1, PT, PT, PT, PT, 0x80, 0x8 ;  /* 0x000000000008781c */ /* 0x000fe20003f2f070 */
[----:B------:R-:W-:Y:S02]  /*2360*/  IMAD.IADD R129, R13, 0x1, R128 ;  /* 0x000000010d817824 */ /* 0x000fe400078e0280 */
[----:B------:R-:W-:Y:S01]  /*2370*/  IMAD.IADD R123, R11, 0x1, R122 ;  /* 0x000000010b7b7824 */ /* 0x000fe200078e027a */
[----:B------:R-:W-:-:S04]  /*2380*/  ISETP.NE.AND P0, PT, R14, 0x2, PT ;  /* 0x000000020e00780c */ /* 0x000fc80003f05270 */
[----:B------:R-:W-:Y:S02]  /*2390*/  SEL R3, RZ, 0x1, P0 ;  /* 0x00000001ff037807 */ /* 0x000fe40000000000 */
[----:B------:R-:W-:Y:S02]  /*23a0*/  SEL R14, R14, RZ, P0 ;  /* 0x000000ff0e0e7207 */ /* 0x000fe40000000000 */
[----:B------:R-:W-:Y:S01]  /*23b0*/  LOP3.LUT R12, R12, R3, RZ, 0x3c, !PT ;  /* 0x000000030c0c7212 */ /* 0x000fe200078e3cff */
[----:B------:R-:W-:Y:S06]  /*23c0*/  @P2 BRA `(.L_x_35) ;  /* 0xfffffff000402947 */ /* 0x000fec000383ffff */
[----:B------:R-:W-:Y:S01]  /*23d0*/  UIADD3 UR4, UPT, UPT, UR4, 0x20, URZ ;  /* 0x0000002004047890 */ /* 0x000fe2000fffe0ff */
[----:B------:R-:W-:-:S03]  /*23e0*/  SHF.L.U32 R3, R15, 0x1f, RZ ;  /* 0x0000001f0f037819 */ /* 0x000fc600000006ff */
[----:B------:R-:W-:-:S09]  /*23f0*/  ULEA UR5, UR13, UR4, 0x3 ;  /* 0x000000040d057291 */ /* 0x000fd2000f8e18ff */
[----:B------:R-:W1:Y:S02]  /*2400*/  SYNCS.PHASECHK.TRANS64.TRYWAIT P0, [UR5], R3 ;  /* 0x00000003ff0075a7 */ /* 0x000e640008001105 */
[----:B-1----:R-:W-:Y:S05]  /*2410*/  @!P0 BRA `(.L_x_36) ;  /* 0x0000004400c88947 */ /* 0x002fea0003800000 */
.L_x_97:
[----:B------:R-:W-:-:S04]  /*2420*/  UIADD3 UR6, UPT, UPT, UR13, 0x1, URZ ;  /* 0x000000010d067890 */ /* 0x000fc8000fffe0ff */
[----:B------:R-:W-:-:S04]  /*2430*/  UISETP.NE.AND UP0, UPT, UR6, 0x4, UPT ;  /* 0x000000040600788c */ /* 0x000fc8000bf05270 */
[----:B------:R-:W-:Y:S02]  /*2440*/  USEL UR7, URZ, 0x1, UP0 ;  /* 0x00000001ff077887 */ /* 0x000fe40008000000 */
[----:B------:R-:W-:-:S04]  /*2450*/  USEL UR6, UR6, URZ, UP0 ;  /* 0x000000ff06067287 */ /* 0x000fc80008000000 */
[----:B------:R-:W-:Y:S01]  /*2460*/  ULEA UR5, UR6, UR4, 0x3 ;  /* 0x0000000406057291 */ /* 0x000fe2000f8e18ff */
[----:B------:R-:W-:-:S04]  /*2470*/  LOP3.LUT R2, R15, UR7, RZ, 0x3c, !PT ;  /* 0x000000070f027c12 */ /* 0x000fc8000f8e3cff */
[----:B-1----:R-:W-:-:S04]  /*2480*/  SHF.L.U32 R3, R2, 0x1f, RZ ;  /* 0x0000001f02037819 */ /* 0x002fc800000006ff */
[----:B------:R-:W1:Y:S02]  /*2490*/  SYNCS.PHASECHK.TRANS64.TRYWAIT P0, [UR5], R3 ;  /* 0x00000003ff0075a7 */ /* 0x000e640008001105 */
[----:B-1----:R-:W-:Y:S05]  /*24a0*/  @!P0 BRA `(.L_x_37) ;  /* 0x0000004400bc8947 */ /* 0x002fea0003800000 */
.L_x_99:
        /* <DEDUP_REMOVED lines=9> */
.L_x_101:
[----:B------:R-:W-:-:S04]  /*2540*/  UIADD3 UR6, UPT, UPT, UR6, 0x1, URZ ;  /* 0x0000000106067890 */ /* 0x000fc8000fffe0ff */
[----:B------:R-:W-:-:S04]  /*2550*/  UISETP.NE.AND UP0, UPT, UR6, 0x4, UPT ;  /* 0x000000040600788c */ /* 0x000fc8000bf05270 */
[----:B------:R-:W-:Y:S02]  /*2560*/  USEL UR5, URZ, 0x1, UP0 ;  /* 0x00000001ff057887 */ /* 0x000fe40008000000 */
[----:B------:R-:W-:-:S04]  /*2570*/  USEL UR6, UR6, URZ, UP0 ;  /* 0x000000ff06067287 */ /* 0x000fc80008000000 */
[----:B------:R-:W-:Y:S01]  /*2580*/  ULEA UR6, UR6, UR4, 0x3 ;  /* 0x0000000406067291 */ /* 0x000fe2000f8e18ff */
[----:B-1----:R-:W-:-:S04]  /*2590*/  LOP3.LUT R3, R2, UR5, RZ, 0x3c, !PT ;  /* 0x0000000502037c12 */ /* 0x002fc8000f8e3cff */
[----:B------:R-:W-:Y:S01]  /*25a0*/  SHF.L.U32 R3, R3, 0x1f, RZ ;  /* 0x0000001f03037819 */ /* 0x000fe200000006ff */
[----:B----4-:R-:W-:-:S07]  /*25b0*/  IMAD.U32 R0, RZ, RZ, UR6 ;  /* 0x00000006ff007e24 */ /* 0x010fce000f8e00ff */
.L_x_39:
[----:B-1----:R1:W2:Y:S02]  /*25c0*/  SYNCS.PHASECHK.TRANS64.TRYWAIT P0, [R0+URZ], R3 ;  /* 0x00000003000075a7 */ /* 0x0022a400080011ff */
[----:B--2---:R-:W-:Y:S05]  /*25d0*/  @!P0 NANOSLEEP.SYNCS 0x989680 ;  /* 0x009896800000895d */ /* 0x004fea0003900000 */
[----:B------:R-:W2:Y:S02]  /*25e0*/  @!P0 SYNCS.PHASECHK.TRANS64 P0, [R0+URZ], R3 ;  /* 0x00000003000085a7 */ /* 0x000ea400080010ff */
[----:B--2---:R-:W-:Y:S05]  /*25f0*/  @P0 EXIT ;  /* 0x000000000000094d */ /* 0x004fea0003800000 */
[----:B------:R-:W-:Y:S05]  /*2600*/  BRA `(.L_x_39) ;  /* 0xfffffffc00ec7947 */ /* 0x000fea000383ffff */
.L_x_17:
[----:B------:R-:W-:-:S04]  /*2610*/  UISETP.NE.AND UP1, UPT, UR37, URZ, UPT ;  /* 0x000000ff2500728c */ /* 0x000fc8000bf25270 */
[----:B------:R-:W-:-:S09]  /*2620*/  UISETP.NE.OR UP1, UPT, UR8, 0x1, UP1 ;  /* 0x000000010800788c */ /* 0x000fd20008f25670 */
[----:B------:R-:W-:Y:S05]  /*2630*/  BRA.U UP1, `(.L_x_40) ;  /* 0x00000005014c7547 */ /* 0x000fea000b800000 */
[----:B------:R-:W-:Y:S01]  /*2640*/  HFMA2 R3, -RZ, RZ, 0, 0 ;  /* 0x00000000ff037431 */ /* 0x000fe200000001ff */
[----:B------:R-:W-:Y:S01]  /*2650*/  ISETP.NE.AND P2, PT, R5, RZ, PT ;  /* 0x000000ff0500720c */ /* 0x000fe20003f45270 */
[----:B------:R-:W-:Y:S01]  /*2660*/  IMAD.MOV.U32 R12, RZ, RZ, 0x1 ;  /* 0x00000001ff0c7424 */ /* 0x000fe200078e00ff */
[----:B------:R-:W-:Y:S01]  /*2670*/  CS2R R6, SRZ ;  /* 0x0000000000067805 */ /* 0x000fe2000001ff00 */
[----:B------:R-:W-:Y:S01]  /*2680*/  IMAD.MOV.U32 R4, RZ, RZ, RZ ;  /* 0x000000ffff047224 */ /* 0x000fe200078e00ff */
[----:B------:R-:W-:Y:S01]  /*2690*/  UMOV UR4, 0x400 ;  /* 0x0000040000047882 */ /* 0x000fe20000000000 */
[----:B------:R-:W-:Y:S01]  /*26a0*/  UMOV UR6, URZ ;  /* 0x000000ff00067c82 */ /* 0x000fe20008000000 */
[----:B------:R-:W-:-:S12]  /*26b0*/  ULEA UR37, UR37, UR4, 0x18 ;  /* 0x0000000425257291 */ /* 0x000fd8000f8ec0ff */
.L_x_44:
[----:B------:R-:W-:Y:S02]  /*26c0*/  LEA R0, R3, UR37, 0x3 ;  /* 0x0000002503007c11 */ /* 0x000fe4000f8e18ff */
[----:B------:R-:W-:-:S03]  /*26d0*/  SHF.L.U32 R9, R4, 0x1f, RZ ;  /* 0x0000001f04097819 */ /* 0x000fc600000006ff */
[----:B------:R-:W-:Y:S01]  /*26e0*/  VIADD R8, R0, 0xd0 ;  /* 0x000000d000087836 */ /* 0x000fe20000000000 */
[----:B------:R-:W1:Y:S02]  /*26f0*/  SYNCS.PHASECHK.TRANS64.TRYWAIT P0, [R0+URZ+0xc0], R9 ;  /* 0x0000c009000075a7 */ /* 0x000e6400080011ff */
[----:B-1----:R-:W-:Y:S05]  /*2700*/  @!P0 BRA `(.L_x_41) ;  /* 0x0000004400548947 */ /* 0x002fea0003800000 */
.L_x_102:
[----:B------:R-:W-:Y:S01]  /*2710*/  ULEA UR5, UR6, UR37, 0x3 ;  /* 0x0000002506057291 */ /* 0x000fe2000f8e18ff */
[----:B------:R-:W-:Y:S01]  /*2720*/  PRMT R8, RZ, 0x654, R8 ;  /* 0x00000654ff087816 */ /* 0x000fe20000000008 */
[----:B-1----:R-:W-:Y:S01]  /*2730*/  @!P2 IMAD.MOV.U32 R9, RZ, RZ, 0x10 ;  /* 0x00000010ff09a424 */ /* 0x002fe200078e00ff */
[----:B------:R-:W-:Y:S01]  /*2740*/  SHF.L.U32 R11, R12, 0x1f, RZ ;  /* 0x0000001f0c0b7819 */ /* 0x000fe200000006ff */
[----:B------:R-:W-:Y:S01]  /*2750*/  UIADD3 UR4, UPT, UPT, UR5, 0x60, URZ ;  /* 0x0000006005047890 */ /* 0x000fe2000fffe0ff */
[----:B------:R1:W-:Y:S05]  /*2760*/  SYNCS.ARRIVE.TRANS64.RED.A1T0 RZ, [R8+URZ], RZ ;  /* 0x000000ff08ff79a7 */ /* 0x0003ea00081004ff */
[----:B------:R-:W-:Y:S01]  /*2770*/  IMAD.U32 R0, RZ, RZ, UR4 ;  /* 0x00000004ff007e24 */ /* 0x000fe2000f8e00ff */
[----:B------:R-:W2:Y:S04]  /*2780*/  SYNCS.PHASECHK.TRANS64.TRYWAIT P0, [UR5+0x70], R11 ;  /* 0x0000700bff0075a7 */ /* 0x000ea80008001105 */
[----:B------:R-:W-:Y:S01]  /*2790*/  PRMT R13, R5, 0x654, R0 ;  /* 0x00000654050d7816 */ /* 0x000fe20000000000 */
[----:B-12---:R-:W-:Y:S06]  /*27a0*/  @!P0 BRA `(.L_x_42) ;  /* 0x0000004400408947 */ /* 0x006fec0003800000 */
.L_x_104:
[----:B------:R-:W-:Y:S01]  /*27b0*/  ULEA UR4, UR6, UR37, 0x4 ;  /* 0x0000002506047291 */ /* 0x000fe2000f8e20ff */
[----:B------:R-:W-:Y:S01]  /*27c0*/  SEL R2, R13, R2, !P2 ;  /* 0x000000020d027207 */ /* 0x000fe20005000000 */
[----:B------:R-:W-:Y:S01]  /*27d0*/  UIADD3 UR5, UPT, UPT, UR5, 0x60, URZ ;  /* 0x0000006005057890 */ /* 0x000fe2000fffe0ff */
[----:B-1----:R-:W-:Y:S01]  /*27e0*/  LEA R0, R7, UR37, 0x3 ;  /* 0x0000002507007c11 */ /* 0x002fe2000f8e18ff */
[----:B------:R-:W-:Y:S01]  /*27f0*/  UIADD3 UR4, UPT, UPT, UR4, 0xf0, URZ ;  /* 0x000000f004047890 */ /* 0x000fe2000fffe0ff */
[----:B------:R1:W-:Y:S01]  /*2800*/  @!P2 SYNCS.ARRIVE.TRANS64.RED RZ, [R2+URZ], R9 ;  /* 0x0000000902ffa9a7 */ /* 0x0003e200080004ff */
[----:B------:R-:W-:Y:S01]  /*2810*/  UIADD3 UR6, UPT, UPT, UR6, 0x1, URZ ;  /* 0x0000000106067890 */ /* 0x000fe2000fffe0ff */
[----:B------:R-:W-:-:S03]  /*2820*/  VIADD R3, R3, 0x1 ;  /* 0x0000000103037836 */ /* 0x000fc60000000000 */
[----:B------:R-:W-:Y:S02]  /*2830*/  UISETP.NE.AND UP0, UPT, UR6, 0x2, UPT ;  /* 0x000000020600788c */ /* 0x000fe4000bf05270 */
[----:B------:R-:W-:Y:S01]  /*2840*/  ISETP.NE.AND P0, PT, R3, 0x2, PT ;  /* 0x000000020300780c */ /* 0x000fe20003f05270 */
[----:B------:R-:W-:Y:S06]  /*2850*/  UGETNEXTWORKID.BROADCAST [UR4], [UR5] ;  /* 0x00000000040073ca */ /* 0x000fec0008000100 */
[----:B------:R-:W-:Y:S02]  /*2860*/  USEL UR4, URZ, 0x1, UP0 ;  /* 0x00000001ff047887 */ /* 0x000fe40008000000 */
[----:B------:R-:W-:-:S04]  /*2870*/  USEL UR6, UR6, URZ, UP0 ;  /* 0x000000ff06067287 */ /* 0x000fc80008000000 */
[----:B------:R-:W-:Y:S02]  /*2880*/  LOP3.LUT R12, R12, UR4, RZ, 0x3c, !PT ;  /* 0x000000040c0c7c12 */ /* 0x000fe4000f8e3cff */
[----:B-1----:R-:W-:-:S04]  /*2890*/  SHF.L.U32 R9, R6, 0x1f, RZ ;  /* 0x0000001f06097819 */ /* 0x002fc800000006ff */
[----:B------:R-:W1:Y:S02]  /*28a0*/  SYNCS.PHASECHK.TRANS64.TRYWAIT P1, [R0+URZ+0x60], R9 ;  /* 0x00006009000075a7 */ /* 0x000e6400080211ff */
[----:B-1----:R-:W-:Y:S05]  /*28b0*/  @!P1 BRA `(.L_x_43) ;  /* 0x0000004400149947 */ /* 0x002fea0003800000 */
.L_x_105:
[C---:B------:R-:W-:Y:S01]  /*28c0*/  LEA R8, R7.reuse, UR37, 0x4 ;  /* 0x0000002507087c11 */ /* 0x040fe2000f8e20ff */
[----:B------:R-:W-:Y:S01]  /*28d0*/  VIADD R7, R7, 0x1 ;  /* 0x0000000107077836 */ /* 0x000fe20000000000 */
[----:B------:R-:W-:Y:S01]  /*28e0*/  SEL R3, R3, RZ, P0 ;  /* 0x000000ff03037207 */ /* 0x000fe20000000000 */
[----:B-1----:R-:W-:-:S03]  /*28f0*/  VIADD R0, R0, 0x70 ;  /* 0x0000007000007836 */ /* 0x002fc60000000000 */
[----:B------:R-:W1:Y:S01]  /*2900*/  LDS.128 R8, [R8+0xf0] ;  /* 0x0000f00008087984 */ /* 0x000e620000000c00 */
[C---:B------:R-:W-:Y:S02]  /*2910*/  ISETP.NE.AND P1, PT, R7.reuse, 0x2, PT ;  /* 0x000000020700780c */ /* 0x040fe40003f25270 */
[----:B------:R-:W-:Y:S01]  /*2920*/  PRMT R0, RZ, 0x654, R0 ;  /* 0x00000654ff007816 */ /* 0x000fe20000000000 */
[----:B------:R-:W-:Y:S01]  /*2930*/  @!PT LDS RZ, [RZ] ;  /* 0x00000000fffff984 */ /* 0x000fe20000000800 */
[----:B------:R-:W-:Y:S01]  /*2940*/  @!PT LDS RZ, [RZ] ;  /* 0x00000000fffff984 */ /* 0x000fe20000000800 */
[----:B------:R-:W-:Y:S01]  /*2950*/  @!PT LDS RZ, [RZ] ;  /* 0x00000000fffff984 */ /* 0x000fe20000000800 */
[----:B------:R-:W-:Y:S01]  /*2960*/  @!PT LDS RZ, [RZ] ;  /* 0x00000000fffff984 */ /* 0x000fe20000000800 */
[----:B------:R2:W-:Y:S06]  /*2970*/  MEMBAR.ALL.CTA ;  /* 0x0000000000007992 */ /* 0x0005ec0000008000 */
[----:B--2---:R-:W2:Y:S01]  /*2980*/  FENCE.VIEW.ASYNC.S ;  /* 0x00000000000073c6 */ /* 0x004ea20000000000 */
[----:B------:R-:W-:Y:S01]  /*2990*/  SEL R7, R7, RZ, P1 ;  /* 0x000000ff07077207 */ /* 0x000fe20000800000 */
[----:B--2---:R2:W-:Y:S01]  /*29a0*/  SYNCS.ARRIVE.TRANS64.RED.A1T0 RZ, [R0+URZ], RZ ;  /* 0x000000ff00ff79a7 */ /* 0x0045e200081004ff */
[----:B-1----:R-:W-:-:S02]  /*29b0*/  LOP3.LUT P3, RZ, R10, 0x1, RZ, 0xc0, !PT ;  /* 0x000000010aff7812 */ /* 0x002fc4000786c0ff */
[----:B------:R-:W-:Y:S02]  /*29c0*/  SEL R9, RZ, 0x1, P0 ;  /* 0x00000001ff097807 */ /* 0x000fe40000000000 */
[----:B------:R-:W-:Y:S02]  /*29d0*/  SEL R11, RZ, 0x1, P1 ;  /* 0x00000001ff0b7807 */ /* 0x000fe40000800000 */
[----:B------:R-:W-:Y:S02]  /*29e0*/  LOP3.LUT R4, R4, R9, RZ, 0x3c, !PT ;  /* 0x0000000904047212 */ /* 0x000fe400078e3cff */
[----:B------:R-:W-:-:S05]  /*29f0*/  LOP3.LUT R6, R6, R11, RZ, 0x3c, !PT ;  /* 0x0000000b06067212 */ /* 0x000fca00078e3cff */
[----:B--2---:R-:W-:Y:S05]  /*2a00*/  @P3 BRA `(.L_x_44) ;  /* 0xfffffffc002c3947 */ /* 0x004fea000383ffff */
[----:B------:R-:W-:Y:S01]  /*2a10*/  ULEA UR5, UR6, UR37, 0x3 ;  /* 0x0000002506057291 */ /* 0x000fe2000f8e18ff */
[----:B------:R-:W-:-:S08]  /*2a20*/  SHF.L.U32 R3, R12, 0x1f, RZ ;  /* 0x0000001f0c037819 */ /* 0x000fd000000006ff */
[----:B------:R-:W1:Y:S02]  /*2a30*/  SYNCS.PHASECHK.TRANS64 P0, [UR5+0x70], R3 ;  /* 0x00007003ff0075a7 */ /* 0x000e640008001005 */
[----:B-1----:R-:W-:Y:S05]  /*2a40*/  @P0 BRA `(.L_x_45) ;  /* 0x0000000000080947 */ /* 0x002fea0003800000 */
[----:B------:R-:W1:Y:S02]  /*2a50*/  SYNCS.PHASECHK.TRANS64.TRYWAIT P0, [UR5+0x70], R3 ;  /* 0x00007003ff0075a7 */ /* 0x000e640008001105 */
[----:B-1----:R-:W-:Y:S05]  /*2a60*/  @!P0 BRA `(.L_x_46) ;  /* 0x0000004000bc8947 */ /* 0x002fea0003800000 */
.L_x_45:
[----:B------:R-:W-:-:S04]  /*2a70*/  UIADD3 UR4, UPT, UPT, UR6, 0x1, URZ ;  /* 0x0000000106047890 */ /* 0x000fc8000fffe0ff */
[----:B------:R-:W-:-:S04]  /*2a80*/  UISETP.NE.AND UP0, UPT, UR4, 0x2, UPT ;  /* 0x000000020400788c */ /* 0x000fc8000bf05270 */
[----:B------:R-:W-:Y:S02]  /*2a90*/  USEL UR7, URZ, 0x1, UP0 ;  /* 0x00000001ff077887 */ /* 0x000fe40008000000 */
[----:B------:R-:W-:-:S04]  /*2aa0*/  USEL UR4, UR4, URZ, UP0 ;  /* 0x000000ff04047287 */ /* 0x000fc80008000000 */
[----:B------:R-:W-:Y:S01]  /*2ab0*/  ULEA UR4, UR4, UR37, 0x3 ;  /* 0x0000002504047291 */ /* 0x000fe2000f8e18ff */
[----:B-1----:R-:W-:-:S04]  /*2ac0*/  LOP3.LUT R3, R12, UR7, RZ, 0x3c, !PT ;  /* 0x000000070c037c12 */ /* 0x002fc8000f8e3cff */
[----:B------:R-:W-:-:S04]  /*2ad0*/  SHF.L.U32 R0, R3, 0x1f, RZ ;  /* 0x0000001f03007819 */ /* 0x000fc800000006ff */
[----:B------:R-:W1:Y:S02]  /*2ae0*/  SYNCS.PHASECHK.TRANS64 P0, [UR4+0x70], R0 ;  /* 0x00007000ff0075a7 */ /* 0x000e640008001004 */
[----:B-1----:R-:W-:Y:S05]  /*2af0*/  @P0 EXIT ;  /* 0x000000000000094d */ /* 0x002fea0003800000 */
[----:B------:R-:W-:Y:S02]  /*2b00*/  SHF.L.U32 R3, R3, 0x1f, RZ ;  /* 0x0000001f03037819 */ /* 0x000fe400000006ff */
[----:B------:R-:W-:-:S07]  /*2b10*/  MOV R0, UR4 ;  /* 0x0000000400007c02 */ /* 0x000fce0008000f00 */
.L_x_47:
[----:B-1----:R1:W2:Y:S02]  /*2b20*/  SYNCS.PHASECHK.TRANS64.TRYWAIT P0, [R0+URZ+0x70], R3 ;  /* 0x00007003000075a7 */ /* 0x0022a400080011ff */
[----:B--2---:R-:W-:Y:S05]  /*2b30*/  @!P0 NANOSLEEP.SYNCS 0x989680 ;  /* 0x009896800000895d */ /* 0x004fea0003900000 */
[----:B------:R-:W2:Y:S02]  /*2b40*/  @!P0 SYNCS.PHASECHK.TRANS64 P0, [R0+URZ+0x70], R3 ;  /* 0x00007003000085a7 */ /* 0x000ea400080010ff */
[----:B--2---:R-:W-:Y:S05]  /*2b50*/  @P0 EXIT ;  /* 0x000000000000094d */ /* 0x004fea0003800000 */
[----:B------:R-:W-:Y:S05]  /*2b60*/  BRA `(.L_x_47) ;  /* 0xfffffffc00ec7947 */ /* 0x000fea000383ffff */
.L_x_40:
[----:B------:R-:W-:-:S09]  /*2b70*/  UISETP.NE.AND UP1, UPT, UR8, URZ, UPT ;  /* 0x000000ff0800728c */ /* 0x000fd2000bf25270 */
[----:B------:R-:W-:Y:S05]  /*2b80*/  BRA.U UP1, `(.L_x_48) ;  /* 0x0000001101247547 */ /* 0x000fea000b800000 */
[----:B------:R-:W-:Y:S01]  /*2b90*/  UMOV UR4, 0x40 ;  /* 0x0000004000047882 */ /* 0x000fe20000000000 */
[----:B------:R-:W-:Y:S01]  /*2ba0*/  NOP ;  /* 0x0000000000007918 */ /* 0x000fe20000000000 */
[----:B------:R-:W-:Y:S01]  /*2bb0*/  ULEA UR4, UR37, UR4, 0x18 ;  /* 0x0000000425047291 */ /* 0x000fe2000f8ec0ff */
[----:B------:R-:W-:Y:S02]  /*2bc0*/  UMOV UR5, 0x400 ;  /* 0x0000040000057882 */ /* 0x000fe40000000000 */
[----:B------:R-:W-:-:S06]  /*2bd0*/  ULEA UR37, UR37, UR5, 0x18 ;  /* 0x0000000525257291 */ /* 0x000fcc000f8ec0ff */
[----:B------:R-:W1:Y:S02]  /*2be0*/  LDS.U8 R0, [UR4+0x1c] ;  /* 0x00001c04ff007984 */ /* 0x000e640008000000 */
[----:B-1----:R-:W-:-:S13]  /*2bf0*/  ISETP.NE.AND P0, PT, R0, RZ, PT ;  /* 0x000000ff0000720c */ /* 0x002fda0003f05270 */
[----:B------:R-:W-:Y:S05]  /*2c00*/  @P0 BRA `(.L_x_49) ;  /* 0x0000000000580947 */ /* 0x000fea0003800000 */
[----:B------:R-:W-:-:S13]  /*2c10*/  ELECT P0, URZ, PT ;  /* 0x0000000000ff782f */ /* 0x000fda0003800000 */
[----:B------:R-:W-:Y:S05]  /*2c20*/  @!P0 BRA `(.L_x_50) ;  /* 0x0000000000608947 */ /* 0x000fea0003800000 */
[----:B------:R-:W-:Y:S01]  /*2c30*/  UMOV UR5, 0x10 ;  /* 0x0000001000057882 */ /* 0x000fe20000000000 */
[----:B------:R-:W-:Y:S01]  /*2c40*/  HFMA2 R0, -RZ, RZ, 0, 5.9604644775390625e-08 ;  /* 0x00000001ff007431 */ /* 0x000fe200000001ff */
[----:B------:R-:W-:-:S03]  /*2c50*/  MOV R2, 0xffff ;  /* 0x0000ffff00027802 */ /* 0x000fc60000000f00 */
[----:B------:R-:W-:Y:S04]  /*2c60*/  DEPBAR.LE SB1, 0x36 ;  /* 0x00009d800000791a */ /* 0x000fe80000000000 */
[----:B------:R-:W1:Y:S02]  /*2c70*/  UTCATOMSWS.FIND_AND_SET.ALIGN UP0, UR5, UR5 ;  /* 0x00000005000575e3 */ /* 0x000e640008000800 */
[----:B-1----:R-:W-:Y:S01]  /*2c80*/  MOV R3, UR5 ;  /* 0x0000000500037c02 */ /* 0x002fe20008000f00 */
[----:B------:R-:W-:Y:S06]  /*2c90*/  BRA.U UP0, `(.L_x_51) ;  /* 0x0000000100187547 */ /* 0x000fec000b800000 */
.L_x_52:
[----:B------:R-:W-:Y:S05]  /*2ca0*/  NANOSLEEP 0x64 ;  /* 0x000000640000795d */ /* 0x000fea0003800000 */
[----:B------:R-:W-:-:S05]  /*2cb0*/  UMOV UR5, 0x10 ;  /* 0x0000001000057882 */ /* 0x000fca0000000000 */
[----:B------:R-:W-:Y:S04]  /*2cc0*/  DEPBAR.LE SB1, 0x36 ;  /* 0x00009d800000791a */ /* 0x000fe80000000000 */
[----:B------:R-:W1:Y:S02]  /*2cd0*/  UTCATOMSWS.FIND_AND_SET.ALIGN UP0, UR5, UR5 ;  /* 0x00000005000575e3 */ /* 0x000e640008000800 */
[----:B-1----:R-:W-:Y:S01]  /*2ce0*/  MOV R3, UR5 ;  /* 0x0000000500037c02 */ /* 0x002fe20008000f00 */
[----:B------:R-:W-:Y:S05]  /*2cf0*/  BRA.U !UP0, `(.L_x_52) ;  /* 0xfffffffd08e87547 */ /* 0x000fea000b83ffff */
.L_x_51:
[-C--:B------:R-:W-:Y:S02]  /*2d00*/  SHF.L.U32 R2, R2, R3.reuse, RZ ;  /* 0x0000000302027219 */ /* 0x080fe400000006ff */
[----:B------:R-:W-:Y:S01]  /*2d10*/  SHF.L.U32 R0, R0, R3, RZ ;  /* 0x0000000300007219 */ /* 0x000fe200000006ff */
[----:B------:R-:W-:Y:S02]  /*2d20*/  IMAD.SHL.U32 R3, R3, 0x20, RZ ;  /* 0x0000002003037824 */ /* 0x000fe400078e00ff */
[----:B------:R1:W-:Y:S04]  /*2d30*/  ATOMS.OR RZ, [UR4+0x14], R2 ;  /* 0x00001402ffff798c */ /* 0x0003e8000b000004 */
[----:B------:R1:W-:Y:S04]  /*2d40*/  ATOMS.OR RZ, [UR4+0x18], R0 ;  /* 0x00001800ffff798c */ /* 0x0003e8000b000004 */
[----:B------:R1:W-:Y:S01]  /*2d50*/  STS [UR37+0x110], R3 ;  /* 0x00011003ff007988 */ /* 0x0003e20008000825 */
[----:B------:R-:W-:Y:S05]  /*2d60*/  BRA `(.L_x_50) ;  /* 0x0000000000107947 */ /* 0x000fea0003800000 */
.L_x_49:
[----:B------:R-:W-:Y:S02]  /*2d70*/  MOV R0, 0xffffffff ;  /* 0xffffffff00007802 */ /* 0x000fe40000000f00 */
[----:B------:R-:W-:-:S03]  /*2d80*/  MOV R2, 0x2db0 ;  /* 0x00002db000027802 */ /* 0x000fc60000000f00 */
[----:B------:R1:W-:Y:S04]  /*2d90*/  STS [UR37+0x110], R0 ;  /* 0x00011000ff007988 */ /* 0x0003e80008000825 */
[----:B-1-3-5:R-:W-:Y:S05]  /*2da0*/  CALL.REL.NOINC `($__internal_1_$__cuda_sm10x_tcgen05_guardrail_trap_phase_invalid_during_alloc) ;  /* 0x00000044003c7944 */ /* 0x02afea0003c00000 */
.L_x_50:
[----:B------:R-:W-:Y:S05]  /*2db0*/  WARPSYNC.ALL ;  /* 0x0000000000007948 */ /* 0x000fea0003800000 */
[----:B------:R-:W2:Y:S01]  /*2dc0*/  S2UR UR9, SR_CgaCtaId ;  /* 0x00000000000979c3 */ /* 0x000ea20000008800 */
[----:B------:R-:W-:Y:S01]  /*2dd0*/  UMOV UR4, 0x400 ;  /* 0x0000040000047882 */ /* 0x000fe20000000000 */
[----:B------:R-:W-:-:S06]  /*2de0*/  NOP ;  /* 0x0000000000007918 */ /* 0x000fcc0000000000 */
[----:B------:R-:W-:Y:S06]  /*2df0*/  BAR.ARV 0x6, 0xa0 ;  /* 0x0182800000007b1d */ /* 0x000fec0000002000 */
[----:B------:R-:W4:Y:S01]  /*2e00*/  LDCU UR5, c[0x0][0x38c] ;  /* 0x00007180ff0577ac */ /* 0x000f220008000800 */
[----:B------:R-:W-:Y:S01]  /*2e10*/  IMAD.MOV.U32 R11, RZ, RZ, 0x1 ;  /* 0x00000001ff0b7424 */ /* 0x000fe200078e00ff */
[----:B------:R-:W-:Y:S01]  /*2e20*/  CS2R R8, SRZ ;  /* 0x0000000000087805 */ /* 0x000fe2000001ff00 */
[----:B------:R-:W-:Y:S01]  /*2e30*/  IMAD.MOV.U32 R10, RZ, RZ, RZ ;  /* 0x000000ffff0a7224 */ /* 0x000fe200078e00ff */
[----:B------:R-:W-:Y:S01]  /*2e40*/  UMOV UR12, URZ ;  /* 0x000000ff000c7c82 */ /* 0x000fe20008000000 */
[----:B------:R-:W-:Y:S01]  /*2e50*/  UMOV UR11, URZ ;  /* 0x000000ff000b7c82 */ /* 0x000fe20008000000 */
[----:B------:R-:W-:Y:S01]  /*2e60*/  UMOV UR30, 0x0 ;  /* 0x00000000001e7882 */ /* 0x000fe20000000000 */
[----:B------:R-:W-:Y:S01]  /*2e70*/  UMOV UR31, 0x80c04a0 ;  /* 0x080c04a0001f7882 */ /* 0x000fe20000000000 */
[----:B------:R-:W-:Y:S01]  /*2e80*/  UMOV UR28, 0x0 ;  /* 0x00000000001c7882 */ /* 0x000fe20000000000 */
[----:B------:R-:W-:Y:S01]  /*2e90*/  UMOV UR29, 0x80c04a0 ;  /* 0x080c04a0001d7882 */ /* 0x000fe20000000000 */
[----:B--2---:R-:W-:Y:S01]  /*2ea0*/  ULEA UR9, UR9, UR4, 0x18 ;  /* 0x0000000409097291 */ /* 0x004fe2000f8ec0ff */
[----:B------:R-:W2:Y:S03]  /*2eb0*/  LDCU UR4, c[0x0][0x38c] ;  /* 0x00007180ff0477ac */ /* 0x000ea60008000800 */
[----:B------:R-:W-:Y:S01]  /*2ec0*/  UIADD3 UR10, UPT, UPT, UR9, 0x3200, URZ ;  /* 0x00003200090a7890 */ /* 0x000fe2000fffe0ff */
[----:B------:R-:W-:-:S04]  /*2ed0*/  UMOV UR26, 0x0 ;  /* 0x00000000001a7882 */ /* 0x000fc80000000000 */
[----:B-1----:R-:W1:Y:S01]  /*2ee0*/  LDS R0, [UR9+0x110] ;  /* 0x00011009ff007984 */ /* 0x002e620008000800 */
[----:B------:R-:W-:Y:S01]  /*2ef0*/  USHF.R.U32.HI UR10, URZ, 0x4, UR10 ;  /* 0x00000004ff0a7899 */ /* 0x000fe2000801160a */
[----:B------:R-:W-:Y:S01]  /*2f00*/  UMOV UR27, 0x80c04a0 ;  /* 0x080c04a0001b7882 */ /* 0x000fe20000000000 */
[----:B------:R-:W-:Y:S02]  /*2f10*/  UMOV UR24, 0x0 ;  /* 0x0000000000187882 */ /* 0x000fe40000000000 */
[----:B------:R-:W-:Y:S01]  /*2f20*/  ULOP3.LUT UR10, UR10, 0x3fff, URZ, 0xc0, !UPT ;  /* 0x00003fff0a0a7892 */ /* 0x000fe2000f8ec0ff */
[----:B------:R-:W-:Y:S01]  /*2f30*/  UMOV UR25, 0x80c04a0 ;  /* 0x080c04a000197882 */ /* 0x000fe20000000000 */
[----:B------:R-:W-:Y:S01]  /*2f40*/  UMOV UR22, 0x0 ;  /* 0x0000000000167882 */ /* 0x000fe20000000000 */
[----:B------:R-:W-:Y:S01]  /*2f50*/  UMOV UR23, 0x80c04a0 ;  /* 0x080c04a000177882 */ /* 0x000fe20000000000 */
[----:B------:R-:W-:Y:S01]  /*2f60*/  UMOV UR20, 0x0 ;  /* 0x0000000000147882 */ /* 0x000fe20000000000 */
[----:B--2---:R-:W-:Y:S01]  /*2f70*/  UIADD3 UR4, UPT, UPT, UR4, 0xff, URZ ;  /* 0x000000ff04047890 */ /* 0x004fe2000fffe0ff */
[----:B------:R-:W-:Y:S01]  /*2f80*/  UMOV UR21, 0x80c04a0 ;  /* 0x080c04a000157882 */ /* 0x000fe20000000000 */
[----:B------:R-:W-:-:S02]  /*2f90*/  ULOP3.LUT UR10, UR10, 0x10000, URZ, 0xfc, !UPT ;  /* 0x000100000a0a7892 */ /* 0x000fc4000f8efcff */
[----:B------:R-:W-:Y:S02]  /*2fa0*/  USHF.R.S32.HI UR8, URZ, 0x1f, UR4 ;  /* 0x0000001fff087899 */ /* 0x000fe40008011404 */
[----:B----4-:R-:W-:Y:S02]  /*2fb0*/  UISETP.GE.AND UP3, UPT, UR5, 0x1, UPT ;  /* 0x000000010500788c */ /* 0x010fe4000bf66270 */
[----:B------:R-:W-:Y:S02]  /*2fc0*/  ULEA.HI UR8, UR8, UR4, URZ, 0x8 ;  /* 0x0000000408087291 */ /* 0x000fe4000f8f40ff */
[----:B------:R-:W-:Y:S02]  /*2fd0*/  UIADD3 UR4, UPT, UPT, UR9, 0x23200, URZ ;  /* 0x0002320009047890 */ /* 0x000fe4000fffe0ff */
[----:B------:R-:W-:Y:S02]  /*2fe0*/  USHF.R.S32.HI UR8, URZ, 0x8, UR8 ;  /* 0x00000008ff087899 */ /* 0x000fe40008011408 */
[----:B------:R-:W-:-:S02]  /*2ff0*/  USHF.R.U32.HI UR4, URZ, 0x4, UR4 ;  /* 0x00000004ff047899 */ /* 0x000fc40008011604 */
[----:B------:R-:W-:Y:S02]  /*3000*/  UISETP.LT.AND UP0, UPT, UR8, 0x1, UPT ;  /* 0x000000010800788c */ /* 0x000fe4000bf01270 */
[----:B------:R-:W-:Y:S02]  /*3010*/  ULOP3.LUT UR4, UR4, 0x3fff, URZ, 0xc0, !UPT ;  /* 0x00003fff04047892 */ /* 0x000fe4000f8ec0ff */
[----:B------:R-:W-:Y:S02]  /*3020*/  USEL UR16, UR8, 0x1, !UP0 ;  /* 0x0000000108107887 */ /* 0x000fe4000c000000 */
[----:B------:R-:W-:Y:S02]  /*3030*/  ULOP3.LUT UR4, UR4, 0x10000, URZ, 0xfc, !UPT ;  /* 0x0001000004047892 */ /* 0x000fe4000f8efcff */
[----:B------:R-:W-:Y:S01]  /*3040*/  UIADD3 UR16, UPT, UPT, -UR16, URZ, URZ ;  /* 0x000000ff10107290 */ /* 0x000fe2000fffe1ff */
[----:B------:R-:W-:Y:S01]  /*3050*/  UMOV UR34, 0x0 ;  /* 0x0000000000227882 */ /* 0x000fe20000000000 */
[----:B------:R-:W-:Y:S01]  /*3060*/  UMOV UR35, 0x80c04a0 ;  /* 0x080c04a000237882 */ /* 0x000fe20000000000 */
[----:B-1----:R-:W-:Y:S01]  /*3070*/  R2UR UR13, R0 ;  /* 0x00000000000d72ca */ /* 0x002fe200000e0000 */
[----:B------:R-:W-:Y:S01]  /*3080*/  UMOV UR32, 0x0 ;  /* 0x0000000000207882 */ /* 0x000fe20000000000 */
[----:B------:R-:W-:-:S13]  /*3090*/  UMOV UR33, 0x80c04a0 ;  /* 0x080c04a000217882 */ /* 0x000fda0000000000 */
.L_x_59:
[----:B------:R-:W-:Y:S02]  /*30a0*/  LEA R0, R10, UR9, 0x3 ;  /* 0x000000090a007c11 */ /* 0x000fe4000f8e18ff */
[----:B------:R-:W-:Y:S02]  /*30b0*/  SHF.L.U32 R5, R9, 0x1f, RZ ;  /* 0x0000001f09057819 */ /* 0x000fe400000006ff */
[----:B------:R-:W-:Y:S01]  /*30c0*/  PLOP3.LUT P0, PT, PT, PT, UP3, 0x80, 0x8 ;  /* 0x000000000008781c */ /* 0x000fe20003f0f038 */
[----:B------:R-:W-:Y:S01]  /*30d0*/  VIADD R3, R0, 0x70 ;  /* 0x0000007000037836 */ /* 0x000fe20000000000 */
[----:B-1----:R-:W1:Y:S02]  /*30e0*/  SYNCS.PHASECHK.TRANS64.TRYWAIT P1, [R0+URZ+0x60], R5 ;  /* 0x00006005000075a7 */ /* 0x002e6400080211ff */
[----:B-1--4-:R-:W-:Y:S09]  /*30f0*/  @!P1 BRA `(.L_x_53) ;  /* 0x0000003c00309947 */ /* 0x012ff20003800000 */
.L_x_107:
[----:B------:R-:W-:Y:S01]  /*3100*/  LEA R4, R10, UR9, 0x4 ;  /* 0x000000090a047c11 */ /* 0x000fe2000f8e20ff */
[----:B------:R-:W-:Y:S01]  /*3110*/  @UP3 ULEA UR5, UR11, UR9, 0x3 ;  /* 0x000000090b053291 */ /* 0x000fe2000f8e18ff */
[----:B------:R-:W-:Y:S01]  /*3120*/  PLOP3.LUT P2, PT, PT, PT, PT, 0x80, 0x8 ;  /* 0x000000000008781c */ /* 0x000fe20003f4f070 */
[----:B------:R-:W-:Y:S01]  /*3130*/  ULEA UR14, UR12, UR9, 0x3 ;  /* 0x000000090c0e7291 */ /* 0x000fe2000f8e18ff */
[----:B------:R-:W-:Y:S01]  /*3140*/  PRMT R3, RZ, 0x654, R3 ;  /* 0x00000654ff037816 */ /* 0x000fe20000000003 */
[----:B------:R-:W-:Y:S01]  /*3150*/  UIMAD UR15, UR12, 0x30, UR13 ;  /* 0x000000300c0f78a4 */ /* 0x000fe2000f8e020d */
[----:B-1----:R-:W1:Y:S01]  /*3160*/  LDS.128 R4, [R4+0xf0] ;  /* 0x0000f00004047984 */ /* 0x002e620000000c00 */
[----:B------:R-:W-:Y:S02]  /*3170*/  @P0 SHF.L.U32 R2, R8, 0x1f, RZ ;  /* 0x0000001f08020819 */ /* 0x000fe400000006ff */
[----:B------:R-:W-:Y:S01]  /*3180*/  SHF.L.U32 R0, R11, 0x1f, RZ ;  /* 0x0000001f0b007819 */ /* 0x000fe200000006ff */
[----:B------:R-:W-:Y:S01]  /*3190*/  @!PT LDS RZ, [RZ] ;  /* 0x00000000fffff984 */ /* 0x000fe20000000800 */
[----:B------:R-:W-:Y:S01]  /*31a0*/  @!PT LDS RZ, [RZ] ;  /* 0x00000000fffff984 */ /* 0x000fe20000000800 */
[----:B------:R-:W-:Y:S01]  /*31b0*/  @!PT LDS RZ, [RZ] ;  /* 0x00000000fffff984 */ /* 0x000fe20000000800 */
[----:B------:R-:W-:Y:S01]  /*31c0*/  @!PT LDS RZ, [RZ] ;  /* 0x00000000fffff984 */ /* 0x000fe20000000800 */
[----:B------:R2:W-:Y:S06]  /*31d0*/  MEMBAR.ALL.CTA ;  /* 0x0000000000007992 */ /* 0x0005ec0000008000 */
[----:B--2---:R-:W2:Y:S02]  /*31e0*/  FENCE.VIEW.ASYNC.S ;  /* 0x00000000000073c6 */ /* 0x004ea40000000000 */
[----:B--2---:R2:W-:Y:S01]  /*31f0*/  SYNCS.ARRIVE.TRANS64.RED.A1T0 RZ, [R3+URZ], RZ ;  /* 0x000000ff03ff79a7 */ /* 0x0045e200081004ff */
[----:B------:R2:W4:Y:S01]  /*3200*/  @P0 SYNCS.PHASECHK.TRANS64.TRYWAIT P2, [UR5], R2 ;  /* 0x00000002ff0005a7 */ /* 0x0005220008041105 */
[----:B-1----:R-:W-:Y:S01]  /*3210*/  LOP3.LUT P1, RZ, R6, 0x1, RZ, 0xc0, !PT ;  /* 0x0000000106ff7812 */ /* 0x002fe2000782c0ff */
[----:B------:R-:W1:Y:S02]  /*3220*/  SYNCS.PHASECHK.TRANS64.TRYWAIT P0, [UR14+0xa0], R0 ;  /* 0x0000a000ff0075a7 */ /* 0x000e64000800110e */
[----:B-12-4-:R-:W-:Y:S10]  /*3230*/  @!P0 BRA `(.L_x_54) ;  /* 0x0000003800f48947 */ /* 0x016ff40003800000 */
.L_x_109:
[----:B------:R-:W-:Y:S01]  /*3240*/  IADD3 R10, PT, PT, R10, 0x1, RZ ;  /* 0x000000010a0a7810 */ /* 0x000fe20007ffe0ff */
[----:B------:R-:W-:Y:S06]  /*3250*/  BRA.U !UP3, `(.L_x_55) ;  /* 0x000000050b107547 */ /* 0x000fec000b800000 */
[----:B------:R-:W-:Y:S01]  /*3260*/  UPLOP3.LUT UP4, UPT, UPT, UPT, UPT, 0x40, 0x4 ;  /* 0x000000000004789c */ /* 0x000fe20003f8e870 */
[----:B------:R-:W-:Y:S01]  /*3270*/  UMOV UR18, UR16 ;  /* 0x0000001000127c82 */ /* 0x000fe20008000000 */
[----:B------:R-:W-:Y:S01]  /*3280*/  UMOV UR17, UR8 ;  /* 0x0000000800117c82 */ /* 0x000fe20008000000 */
[----:B------:R-:W-:-:S08]  /*3290*/  UMOV UR5, UR11 ;  /* 0x0000000b00057c82 */ /* 0x000fd00008000000 */
.L_x_58:
[----:B------:R-:W-:Y:S02]  /*32a0*/  UIADD3 UR18, UPT, UPT, UR18, 0x1, URZ ;  /* 0x0000000112127890 */ /* 0x000fe4000fffe0ff */
[----:B--2---:R-:W-:Y:S02]  /*32b0*/  ULEA UR19, UR5, UR9, 0x3 ;  /* 0x0000000905137291 */ /* 0x004fe4000f8e18ff */
[----:B------:R-:W-:Y:S01]  /*32c0*/  UISETP.NE.AND UP0, UPT, UR18, URZ, UPT ;  /* 0x000000ff1200728c */ /* 0x000fe2000bf05270 */
[----:B----4-:R-:W-:Y:S10]  /*32d0*/  @P2 BRA `(.L_x_56) ;  /* 0x00000000000c2947 */ /* 0x010ff40003800000 */
[----:B-1----:R-:W-:Y:S04]  /*32e0*/  SHF.L.U32 R3, R8, 0x1f, RZ ;  /* 0x0000001f08037819 */ /* 0x002fe800000006ff */
[----:B------:R-:W1:Y:S02]  /*32f0*/  SYNCS.PHASECHK.TRANS64.TRYWAIT P0, [UR19], R3 ;  /* 0x00000003ff0075a7 */ /* 0x000e640008001113 */
[----:B-1----:R-:W-:Y:S05]  /*3300*/  @!P0 BRA `(.L_x_57) ;  /* 0x0000003800d88947 */ /* 0x002fea0003800000 */
.L_x_56:
[----:B------:R-:W-:Y:S01]  /*3310*/  UISETP.NE.AND UP1, UPT, UR17, 0x1, UPT ;  /* 0x000000011100788c */ /* 0x000fe2000bf25270 */
[----:B------:R-:W-:Y:S01]  /*3320*/  PLOP3.LUT P2, PT, PT, PT, PT, 0x80, 0x8 ;  /* 0x000000000008781c */ /* 0x000fe20003f4f070 */
[----:B------:R-:W-:Y:S02]  /*3330*/  UIADD3 UR11, UPT, UPT, UR5, 0x1, URZ ;  /* 0x00000001050b7890 */ /* 0x000fe4000fffe0ff */
[----:B------:R-:W-:Y:S02]  /*3340*/  UIMAD UR6, UR5, 0x300, UR4 ;  /* 0x00000300050678a4 */ /* 0x000fe4000f8e0204 */
[----:B------:R-:W-:Y:S01]  /*3350*/  UISETP.NE.AND UP2, UPT, UR11, 0x4, UPT ;  /* 0x000000040b00788c */ /* 0x000fe2000bf45270 */
[----:B------:R-:W-:Y:S01]  /*3360*/  PLOP3.LUT P0, PT, PT, PT, UP1, 0x80, 0x8 ;  /* 0x000000000008781c */ /* 0x000fe20003f0f018 */
[----:B------:R-:W-:Y:S02]  /*3370*/  ULEA UR64, UR5, UR10, 0xb ;  /* 0x0000000a05407291 */ /* 0x000fe4000f8e58ff */
[----:B------:R-:W-:Y:S02]  /*3380*/  USEL UR37, URZ, 0x1, UP2 ;  /* 0x00000001ff257887 */ /* 0x000fe40009000000 */
[----:B------:R-:W-:Y:S02]  /*3390*/  USEL UR11, UR11, URZ, UP2 ;  /* 0x000000ff0b0b7287 */ /* 0x000fe40009000000 */
[----:B------:R-:W-:Y:S02]  /*33a0*/  UIADD3 UR62, UPT, UPT, UR6, 0x2, URZ ;  /* 0x00000002063e7890 */ /* 0x000fe4000fffe0ff */
[----:B------:R-:W-:Y:S01]  /*33b0*/  @UP1 ULEA UR36, UR11, UR9, 0x3 ;  /* 0x000000090b241291 */ /* 0x000fe2000f8e18ff */
[----:B------:R-:W-:Y:S01]  /*33c0*/  LOP3.LUT R8, R8, UR37, RZ, 0x3c, !PT ;  /* 0x0000002508087c12 */ /* 0x000fe2000f8e3cff */
[----:B------:R-:W-:Y:S02]  /*33d0*/  UIADD3 UR60, UPT, UPT, UR64, 0x2, URZ ;  /* 0x00000002403c7890 */ /* 0x000fe4000fffe0ff */
[----:B------:R-:W-:Y:S01]  /*33e0*/  UIADD3 UR58, UPT, UPT, UR6, 0x4, URZ ;  /* 0x00000004063a7890 */ /* 0x000fe2000fffe0ff */
[----:B-1----:R-:W-:Y:S01]  /*33f0*/  @P0 SHF.L.U32 R0, R8, 0x1f, RZ ;  /* 0x0000001f08000819 */ /* 0x002fe200000006ff */
[----:B------:R-:W-:Y:S02]  /*3400*/  UIADD3 UR56, UPT, UPT, UR64, 0x4, URZ ;  /* 0x0000000440387890 */ /* 0x000fe4000fffe0ff */
[----:B------:R-:W-:Y:S01]  /*3410*/  UIADD3 UR54, UPT, UPT, UR6, 0x6, URZ ;  /* 0x0000000606367890 */ /* 0x000fe2000fffe0ff */
[----:B------:R2:W4:Y:S01]  /*3420*/  @P0 SYNCS.PHASECHK.TRANS64.TRYWAIT P2, [UR36], R0 ;  /* 0x00000000ff0005a7 */ /* 0x0005220008041124 */
[----:B------:R-:W-:Y:S02]  /*3430*/  UIADD3 UR52, UPT, UPT, UR64, 0x6, URZ ;  /* 0x0000000640347890 */ /* 0x000fe4000fffe0ff */
        /* <DEDUP_REMOVED lines=9> */
[----:B------:R-:W-:Y:S01]  /*34d0*/  UIADD3 UR17, UPT, UPT, UR17, -0x1, URZ ;  /* 0xffffffff11117890 */ /* 0x000fe2000fffe0ff */
[----:B------:R-:W-:Y:S01]  /*34e0*/  UMOV UR7, 0x40004040 ;  /* 0x4000404000077882 */ /* 0x000fe20000000000 */
[----:B------:R-:W-:Y:S01]  /*34f0*/  UMOV UR65, 0x40004040 ;  /* 0x4000404000417882 */ /* 0x000fe20000000000 */
[----:B------:R-:W-:Y:S01]  /*3500*/  UMOV UR63, 0x40004040 ;  /* 0x40004040003f7882 */ /* 0x000fe20000000000 */
[----:B------:R2:W-:Y:S01]  /*3510*/  UTCIMMA gdesc[UR64], gdesc[UR6], tmem[UR15], tmem[UR30], idesc[UR31], UP4 ;  /* 0x00ff1e06400075ea */ /* 0x0005e2000a00010f */
[----:B------:R-:W-:Y:S01]  /*3520*/  UPLOP3.LUT UP4, UPT, UPT, UPT, UPT, 0x80, 0x8 ;  /* 0x000000000008789c */ /* 0x000fe20003f8f070 */
[----:B------:R-:W-:Y:S01]  /*3530*/  UMOV UR61, 0x40004040 ;  /* 0x40004040003d7882 */ /* 0x000fe20000000000 */
[----:B------:R-:W-:Y:S01]  /*3540*/  UMOV UR59, 0x40004040 ;  /* 0x40004040003b7882 */ /* 0x000fe20000000000 */
[----:B------:R2:W-:Y:S01]  /*3550*/  UTCIMMA gdesc[UR60], gdesc[UR62], tmem[UR15], tmem[UR28], idesc[UR29], UPT ;  /* 0x00ff1c3e3c0075ea */ /* 0x0005e2000b80010f */
        /* <DEDUP_REMOVED lines=14> */
[----:B------:R-:W-:Y:S01]  /*3640*/  UMOV UR37, 0x40004040 ;  /* 0x4000404000257882 */ /* 0x000fe20000000000 */
[----:B------:R2:W-:Y:S01]  /*3650*/  UTCIMMA gdesc[UR40], gdesc[UR42], tmem[UR15], tmem[UR34], idesc[UR35], UPT ;  /* 0x00ff222a280075ea */ /* 0x0005e2000b80010f */
[----:B------:R2:W-:Y:S01]  /*3660*/  UTCIMMA gdesc[UR36], gdesc[UR38], tmem[UR15], tmem[UR32], idesc[UR33], UPT ;  /* 0x00ff2026240075ea */ /* 0x0005e2000b80010f */
[----:B------:R2:W-:Y:S01]  /*3670*/  UTCBAR [UR19], URZ ;  /* 0x000000ff130073e9 */ /* 0x0005e200080000ff */
[----:B------:R-:W-:Y:S01]  /*3680*/  UMOV UR5, UR11 ;  /* 0x0000000b00057c82 */ /* 0x000fe20008000000 */
[----:B------:R-:W-:Y:S05]  /*3690*/  BRA.U UP0, `(.L_x_58) ;  /* 0xfffffffd00007547 */ /* 0x000fea000b83ffff */
.L_x_55:
[----:B------:R-:W-:Y:S01]  /*36a0*/  UIADD3 UR12, UPT, UPT, UR12, 0x1, URZ ;  /* 0x000000010c0c7890 */ /* 0x000fe2000fffe0ff */
[C---:B------:R-:W-:Y:S01]  /*36b0*/  ISETP.NE.AND P0, PT, R10.reuse, 0x2, PT ;  /* 0x000000020a00780c */ /* 0x040fe20003f05270 */
[----:B------:R-:W-:Y:S02]  /*36c0*/  UIADD3 UR14, UPT, UPT, UR14, 0x80, URZ ;  /* 0x000000800e0e7890 */ /* 0x000fe4000fffe0ff */
[----:B------:R-:W-:Y:S01]  /*36d0*/  UISETP.NE.AND UP0, UPT, UR12, 0x4, UPT ;  /* 0x000000040c00788c */ /* 0x000fe2000bf05270 */
[----:B-12---:R-:W-:Y:S02]  /*36e0*/  SEL R0, RZ, 0x1, P0 ;  /* 0x00000001ff007807 */ /* 0x006fe40000000000 */
[----:B------:R-:W-:Y:S01]  /*36f0*/  SEL R10, R10, RZ, P0 ;  /* 0x000000ff0a0a7207 */ /* 0x000fe20000000000 */
[----:B------:R-:W-:Y:S01]  /*3700*/  USEL UR5, URZ, 0x1, UP0 ;  /* 0x00000001ff057887 */ /* 0x000fe20008000000 */
[----:B------:R-:W-:Y:S01]  /*3710*/  LOP3.LUT R9, R9, R0, RZ, 0x3c, !PT ;  /* 0x0000000009097212 */ /* 0x000fe200078e3cff */
[----:B------:R-:W-:Y:S01]  /*3720*/  USEL UR12, UR12, URZ, UP0 ;  /* 0x000000ff0c0c7287 */ /* 0x000fe20008000000 */
[----:B------:R1:W-:Y:S03]  /*3730*/  UTCBAR [UR14], URZ ;  /* 0x000000ff0e0073e9 */ /* 0x0003e600080000ff */
[----:B------:R-:W-:Y:S01]  /*3740*/  LOP3.LUT R11, R11, UR5, RZ, 0x3c, !PT ;  /* 0x000000050b0b7c12 */ /* 0x000fe2000f8e3cff */
[----:B------:R-:W-:Y:S07]  /*3750*/  @P1 BRA `(.L_x_59) ;  /* 0xfffffff800501947 */ /* 0x000fee000383ffff */
[----:B------:R-:W2:Y:S01]  /*3760*/  S2UR UR4, SR_CgaCtaId ;  /* 0x00000000000479c3 */ /* 0x000ea20000008800 */
[----:B------:R-:W-:Y:S01]  /*3770*/  ELECT P0, URZ, PT ;  /* 0x0000000000ff782f */ /* 0x000fe20003800000 */
[----:B------:R-:W-:Y:S01]  /*3780*/  IMAD.MOV.U32 R0, RZ, RZ, 0x1 ;  /* 0x00000001ff007424 */ /* 0x000fe200078e00ff */
[----:B------:R-:W-:Y:S01]  /*3790*/  UIADD3 UR9, UPT, UPT, UR9, 0xa0, URZ ;  /* 0x000000a009097890 */ /* 0x000fe2000fffe0ff */
[----:B------:R-:W-:Y:S01]  /*37a0*/  SHF.L.U32 R3, R11, 0x1f, RZ ;  /* 0x0000001f0b037819 */ /* 0x000fe200000006ff */
[----:B------:R-:W-:-:S03]  /*37b0*/  UMOV UR5, 0x40 ;  /* 0x0000004000057882 */ /* 0x000fc60000000000 */
[----:B------:R-:W-:Y:S01]  /*37c0*/  UVIRTCOUNT.DEALLOC.SMPOOL 0x80 ;  /* 0x000000800000784c */ /* 0x000fe20000000000 */
[----:B--2---:R-:W-:Y:S02]  /*37d0*/  ULEA UR4, UR4, UR5, 0x18 ;  /* 0x0000000504047291 */ /* 0x004fe4000f8ec0ff */
[----:B------:R-:W-:-:S07]  /*37e0*/  ULEA UR5, UR12, UR9, 0x3 ;  /* 0x000000090c057291 */ /* 0x000fce000f8e18ff */
[----:B------:R2:W-:Y:S02]  /*37f0*/  @P0 STS.U8 [UR4+0x1c], R0 ;  /* 0x00001c00ff000988 */ /* 0x0005e40008000004 */
[----:B------:R-:W3:Y:S02]  /*3800*/  SYNCS.PHASECHK.TRANS64.TRYWAIT P0, [UR5], R3 ;  /* 0x00000003ff0075a7 */ /* 0x000ee40008001105 */
[----:B--23--:R-:W-:Y:S05]  /*3810*/  @!P0 BRA `(.L_x_60) ;  /* 0x0000003400ac8947 */ /* 0x00cfea0003800000 */
.L_x_112:
[----:B------:R-:W-:-:S04]  /*3820*/  UIADD3 UR6, UPT, UPT, UR12, 0x1, URZ ;  /* 0x000000010c067890 */ /* 0x000fc8000fffe0ff */
[----:B------:R-:W-:-:S04]  /*3830*/  UISETP.NE.AND UP0, UPT, UR6, 0x4, UPT ;  /* 0x000000040600788c */ /* 0x000fc8000bf05270 */
[----:B------:R-:W-:Y:S02]  /*3840*/  USEL UR7, URZ, 0x1, UP0 ;  /* 0x00000001ff077887 */ /* 0x000fe40008000000 */
[----:B------:R-:W-:-:S04]  /*3850*/  USEL UR6, UR6, URZ, UP0 ;  /* 0x000000ff06067287 */ /* 0x000fc80008000000 */
[----:B------:R-:W-:Y:S01]  /*3860*/  ULEA UR5, UR6, UR9, 0x3 ;  /* 0x0000000906057291 */ /* 0x000fe2000f8e18ff */
[----:B------:R-:W-:-:S04]  /*3870*/  LOP3.LUT R2, R11, UR7, RZ, 0x3c, !PT ;  /* 0x000000070b027c12 */ /* 0x000fc8000f8e3cff */
[----:B--2---:R-:W-:-:S04]  /*3880*/  SHF.L.U32 R3, R2, 0x1f, RZ ;  /* 0x0000001f02037819 */ /* 0x004fc800000006ff */
[----:B------:R-:W2:Y:S02]  /*3890*/  SYNCS.PHASECHK.TRANS64.TRYWAIT P0, [UR5], R3 ;  /* 0x00000003ff0075a7 */ /* 0x000ea40008001105 */
[----:B--2---:R-:W-:Y:S05]  /*38a0*/  @!P0 BRA `(.L_x_61) ;  /* 0x0000003400a08947 */ /* 0x004fea0003800000 */
.L_x_114:
        /* <DEDUP_REMOVED lines=9> */
.L_x_116:
[----:B------:R-:W-:-:S04]  /*3940*/  UIADD3 UR6, UPT, UPT, UR6, 0x1, URZ ;  /* 0x0000000106067890 */ /* 0x000fc8000fffe0ff */
[----:B------:R-:W-:-:S04]  /*3950*/  UISETP.NE.AND UP0, UPT, UR6, 0x4, UPT ;  /* 0x000000040600788c */ /* 0x000fc8000bf05270 */
[----:B------:R-:W-:Y:S02]  /*3960*/  USEL UR5, URZ, 0x1, UP0 ;  /* 0x00000001ff057887 */ /* 0x000fe40008000000 */
[----:B------:R-:W-:-:S04]  /*3970*/  USEL UR6, UR6, URZ, UP0 ;  /* 0x000000ff06067287 */ /* 0x000fc80008000000 */
[----:B------:R-:W-:Y:S01]  /*3980*/  ULEA UR6, UR6, UR9, 0x3 ;  /* 0x0000000906067291 */ /* 0x000fe2000f8e18ff */
[----:B--2---:R-:W-:-:S04]  /*3990*/  LOP3.LUT R3, R2, UR5, RZ, 0x3c, !PT ;  /* 0x0000000502037c12 */ /* 0x004fc8000f8e3cff */
[----:B------:R-:W-:-:S04]  /*39a0*/  SHF.L.U32 R3, R3, 0x1f, RZ ;  /* 0x0000001f03037819 */ /* 0x000fc800000006ff */
[----:B------:R-:W2:Y:S02]  /*39b0*/  SYNCS.PHASECHK.TRANS64.TRYWAIT P0, [UR6], R3 ;  /* 0x00000003ff0075a7 */ /* 0x000ea40008001106 */
[----:B--2---:R-:W-:Y:S05]  /*39c0*/  @!P0 BRA `(.L_x_63) ;  /* 0x0000003400888947 */ /* 0x004fea0003800000 */
.L_x_118:
[----:B------:R-:W-:Y:S01]  /*39d0*/  NOP ;  /* 0x0000000000007918 */ /* 0x000fe20000000000 */
[----:B--2---:R-:W2:Y:S01]  /*39e0*/  LDS R0, [UR4+0x14] ;  /* 0x00001404ff007984 */ /* 0x004ea20008000800 */
[----:B------:R-:W-:Y:S01]  /*39f0*/  ULOP3.LUT UR6, UR13, 0xffff, URZ, 0xc0, !UPT ;  /* 0x0000ffff0d067892 */ /* 0x000fe2000f8ec0ff */
[----:B------:R-:W-:Y:S01]  /*3a00*/  UMOV UR8, 0xffff ;  /* 0x0000ffff00087882 */ /* 0x000fe20000000000 */
[----:B------:R-:W-:Y:S02]  /*3a10*/  UMOV UR5, 0x1 ;  /* 0x0000000100057882 */ /* 0x000fe40000000000 */
[----:B------:R-:W-:-:S04]  /*3a20*/  USHF.R.U32.HI UR6, URZ, 0x5, UR6 ;  /* 0x00000005ff067899 */ /* 0x000fc80008011606 */
[----:B------:R-:W-:Y:S02]  /*3a30*/  USHF.L.U32 UR8, UR8, UR6, URZ ;  /* 0x0000000608087299 */ /* 0x000fe400080006ff */
[----:B------:R-:W-:-:S04]  /*3a40*/  USHF.L.U32 UR5, UR5, UR6, URZ ;  /* 0x0000000605057299 */ /* 0x000fc800080006ff */
[----:B--2---:R-:W-:-:S04]  /*3a50*/  LOP3.LUT R0, R0, UR8, RZ, 0xc0, !PT ;  /* 0x0000000800007c12 */ /* 0x004fc8000f8ec0ff */
[----:B------:R-:W-:-:S13]  /*3a60*/  ISETP.NE.AND P0, PT, R0, UR8, PT ;  /* 0x0000000800007c0c */ /* 0x000fda000bf05270 */
[----:B------:R-:W-:Y:S05]  /*3a70*/  @P0 BRA `(.L_x_64) ;  /* 0x0000000000580947 */ /* 0x000fea0003800000 */
[----:B------:R-:W2:Y:S02]  /*3a80*/  LDS R0, [UR4+0x18] ;  /* 0x00001804ff007984 */ /* 0x000ea40008000800 */
[----:B--2---:R-:W-:-:S04]  /*3a90*/  LOP3.LUT R0, R0, UR5, RZ, 0xc0, !PT ;  /* 0x0000000500007c12 */ /* 0x004fc8000f8ec0ff */
[----:B------:R-:W-:-:S13]  /*3aa0*/  ISETP.NE.AND P0, PT, R0, UR5, PT ;  /* 0x0000000500007c0c */ /* 0x000fda000bf05270 */
[----:B------:R-:W-:Y:S05]  /*3ab0*/  @P0 BRA `(.L_x_65) ;  /* 0x00000000003c0947 */ /* 0x000fea0003800000 */
[----:B------:R-:W2:Y:S01]  /*3ac0*/  S2R R2, SR_LANEID ;  /* 0x0000000000027919 */ /* 0x000ea20000000000 */
[----:B------:R-:W-:Y:S01]  /*3ad0*/  ULOP3.LUT UR8, URZ, UR8, URZ, 0x33, !UPT ;  /* 0x00000008ff087292 */ /* 0x000fe2000f8e33ff */
[----:B------:R-:W-:Y:S01]  /*3ae0*/  LOP3.LUT R4, RZ, UR5, RZ, 0x33, !PT ;  /* 0x00000005ff047c12 */ /* 0x000fe2000f8e33ff */
[----:B------:R-:W-:Y:S02]  /*3af0*/  VOTEU.ANY UR7, UPT, PT ;  /* 0x0000000000077886 */ /* 0x000fe400038e0100 */
[----:B------:R-:W-:Y:S01]  /*3b00*/  UFLO.U32 UR7, UR7 ;  /* 0x00000007000772bd */ /* 0x000fe200080e0000 */
[----:B------:R-:W3:Y:S01]  /*3b10*/  REDUX UR5, R4 ;  /* 0x00000000040573c4 */ /* 0x000ee20000000000 */
[----:B------:R-:W-:-:S06]  /*3b20*/  IMAD.U32 R0, RZ, RZ, UR8 ;  /* 0x00000008ff007e24 */ /* 0x000fcc000f8e00ff */
[----:B------:R1:W-:Y:S01]  /*3b30*/  UTCATOMSWS.AND URZ, UR8 ;  /* 0x0000000800ff79e3 */ /* 0x0003e20008000000 */
[----:B------:R-:W4:Y:S01]  /*3b40*/  REDUX UR6, R0 ;  /* 0x00000000000673c4 */ /* 0x000f220000000000 */
[----:B--2---:R-:W-:Y:S01]  /*3b50*/  ISETP.EQ.U32.AND P0, PT, R2, UR7, PT ;  /* 0x0000000702007c0c */ /* 0x004fe2000bf02070 */
[----:B---3--:R-:W-:Y:S01]  /*3b60*/  IMAD.U32 R2, RZ, RZ, UR5 ;  /* 0x00000005ff027e24 */ /* 0x008fe2000f8e00ff */
[----:B----4-:R-:W-:-:S11]  /*3b70*/  MOV R3, UR6 ;  /* 0x0000000600037c02 */ /* 0x010fd60008000f00 */
[----:B------:R1:W-:Y:S04]  /*3b80*/  @P0 ATOMS.AND RZ, [UR4+0x14], R3 ;  /* 0x00001403ffff098c */ /* 0x0003e8000a800004 */
[----:B------:R1:W-:Y:S01]  /*3b90*/  @P0 ATOMS.AND RZ, [UR4+0x18], R2 ;  /* 0x00001802ffff098c */ /* 0x0003e2000a800004 */
[----:B------:R-:W-:Y:S05]  /*3ba0*/  BRA `(.L_x_66) ;  /* 0x0000000000147947 */ /* 0x000fea0003800000 */
.L_x_65:
[----:B------:R-:W-:Y:S02]  /*3bb0*/  MOV R2, 0x3bd0 ;  /* 0x00003bd000027802 */ /* 0x000fe40000000f00 */
[----:B-1--45:R-:W-:Y:S05]  /*3bc0*/  CALL.REL.NOINC `($__internal_0_$__cuda_sm10x_tcgen05_guardrail_trap_col_being_dealloced_not_returned_by_alloc) ;  /* 0x0000003400a87944 */ /* 0x032fea0003c00000 */
[----:B------:R-:W-:Y:S05]  /*3bd0*/  BRA `(.L_x_66) ;  /* 0x0000000000087947 */ /* 0x000fea0003800000 */
.L_x_64:
[----:B------:R-:W-:Y:S02]  /*3be0*/  MOV R2, 0x3c00 ;  /* 0x00003c0000027802 */ /* 0x000fe40000000f00 */
[----:B-1--45:R-:W-:Y:S05]  /*3bf0*/  CALL.REL.NOINC `($__internal_2_$__cuda_sm10x_tcgen05_guardrail_trap_unallocated_columns_being_dealloced) ;  /* 0x0000003400b47944 */ /* 0x032fea0003c00000 */
.L_x_66:
[----:B------:R-:W-:Y:S01]  /*3c00*/  NOP ;  /* 0x0000000000007918 */ /* 0x000fe20000000000 */
[----:B-1----:R-:W-:Y:S05]  /*3c10*/  EXIT ;  /* 0x000000000000794d */ /* 0x002fea0003800000 */
.L_x_48:
[----:B------:R-:W-:-:S09]  /*3c20*/  UISETP.NE.OR UP2, UPT, UR8, 0x3, !UP2 ;  /* 0x000000030800788c */ /* 0x000fd2000d745670 */
[----:B------:R-:W-:Y:S05]  /*3c30*/  BRA.U UP2, `(.L_x_67) ;  /* 0x0000000902fc7547 */ /* 0x000fea000b800000 */
[----:B------:R-:W1:Y:S01]  /*3c40*/  LDC R0, c[0x0][0xb30] ;  /* 0x0002cc00ff007b82 */ /* 0x000e620000000800 */
[----:B------:R-:W2:Y:S01]  /*3c50*/  LDCU.64 UR8, c[0x0][0x888] ;  /* 0x00011100ff0877ac */ /* 0x000ea20008000a00 */
[----:B------:R-:W-:Y:S01]  /*3c60*/  IMAD.MOV.U32 R30, RZ, RZ, 0x1 ;  /* 0x00000001ff1e7424 */ /* 0x000fe200078e00ff */
[----:B------:R-:W-:Y:S01]  /*3c70*/  CS2R R28, SRZ ;  /* 0x00000000001c7805 */ /* 0x000fe2000001ff00 */
[----:B------:R-:W-:Y:S01]  /*3c80*/  IMAD.MOV.U32 R25, RZ, RZ, 0x1800 ;  /* 0x00001800ff197424 */ /* 0x000fe200078e00ff */
[----:B------:R-:W4:Y:S03]  /*3c90*/  LDCU.64 UR4, c[0x0][0x890] ;  /* 0x00011200ff0477ac */ /* 0x000f260008000a00 */
[----:B------:R-:W3:Y:S01]  /*3ca0*/  LDC R19, c[0x0][0x370] ;  /* 0x0000dc00ff137b82 */ /* 0x000ee20000000800 */
[----:B------:R-:W-:Y:S01]  /*3cb0*/  UMOV UR7, 0x400 ;  /* 0x0000040000077882 */ /* 0x000fe20000000000 */
[----:B------:R-:W-:-:S02]  /*3cc0*/  UPLOP3.LUT UP1, UPT, UPT, UPT, UPT, 0x40, 0x4 ;  /* 0x000000000004789c */ /* 0x000fc40003f2e870 */
[----:B------:R-:W-:-:S04]  /*3cd0*/  ULEA UR7, UR37, UR7, 0x18 ;  /* 0x0000000725077291 */ /* 0x000fc8000f8ec0ff */
[----:B------:R-:W3:Y:S01]  /*3ce0*/  LDC R2, c[0x0][0xb0c] ;  /* 0x0002c300ff027b82 */ /* 0x000ee20000000800 */
[----:B--2---:R-:W-:Y:S02]  /*3cf0*/  UISETP.NE.U32.AND UP4, UPT, UR8, URZ, UPT ;  /* 0x000000ff0800728c */ /* 0x004fe4000bf85070 */
[----:B------:R-:W-:Y:S02]  /*3d00*/  UIADD3 UR8, UPT, UPT, UR7, 0x40, URZ ;  /* 0x0000004007087890 */ /* 0x000fe4000fffe0ff */
[----:B----4-:R-:W-:-:S03]  /*3d10*/  UISETP.NE.U32.AND UP5, UPT, UR4, URZ, UPT ;  /* 0x000000ff0400728c */ /* 0x010fc6000bfa5070 */
[----:B------:R-:W2:Y:S01]  /*3d20*/  LDC R18, c[0x0][0xb20] ;  /* 0x0002c800ff127b82 */ /* 0x000ea20000000800 */
[----:B-1----:R-:W-:Y:S01]  /*3d30*/  ISETP.NE.AND P1, PT, R0, 0x1, PT ;  /* 0x000000010000780c */ /* 0x002fe20003f25270 */
[----:B------:R-:W-:Y:S02]  /*3d40*/  UISETP.NE.AND.EX UP4, UPT, UR9, URZ, UPT, UP4 ;  /* 0x000000ff0900728c */ /* 0x000fe4000bf85340 */
[----:B------:R-:W-:Y:S02]  /*3d50*/  UPRMT UR37, UR37, 0x654, UR8 ;  /* 0x0000065425257896 */ /* 0x000fe40008000008 */
[----:B------:R-:W-:Y:S02]  /*3d60*/  UISETP.NE.AND.EX UP5, UPT, UR5, URZ, UPT, UP5 ;  /* 0x000000ff0500728c */ /* 0x000fe4000bfa5350 */
[----:B------:R-:W1:Y:S08]  /*3d70*/  LDC.64 R32, c[0x0][0x348] ;  /* 0x0000d200ff207b82 */ /* 0x000e700000000a00 */
[----:B------:R-:W4:Y:S08]  /*3d80*/  LDC.64 R16, c[0x0][0xb10] ;  /* 0x0002c400ff107b82 */ /* 0x000f300000000a00 */
[----:B------:R-:W1:Y:S08]  /*3d90*/  LDC.64 R6, c[0x0][0xb18] ;  /* 0x0002c600ff067b82 */ /* 0x000e700000000a00 */
[----:B------:R-:W1:Y:S08]  /*3da0*/  LDC.64 R4, c[0x0][0xb28] ;  /* 0x0002ca00ff047b82 */ /* 0x000e700000000a00 */
[----:B--23--:R-:W1:Y:S02]  /*3db0*/  LDC R24, c[0x0][0x374] ;  /* 0x0000dd00ff187b82 */ /* 0x00ce640000000800 */
.L_x_75:
[C---:B------:R-:W-:Y:S02]  /*3dc0*/  LEA R0, R29.reuse, UR7, 0x3 ;  /* 0x000000071d007c11 */ /* 0x040fe4000f8e18ff */
[----:B------:R-:W-:Y:S02]  /*3dd0*/  SHF.L.U32 R3, R28, 0x1f, RZ ;  /* 0x0000001f1c037819 */ /* 0x000fe400000006ff */
[----:B------:R-:W-:Y:S02]  /*3de0*/  LEA R20, R29, UR7, 0x4 ;  /* 0x000000071d147c11 */ /* 0x000fe4000f8e20ff */
[----:B--2---:R-:W2:Y:S02]  /*3df0*/  SYNCS.PHASECHK.TRANS64.TRYWAIT P0, [R0+URZ+0x60], R3 ;  /* 0x00006003000075a7 */ /* 0x004ea400080011ff */
[----:B--2---:R-:W-:Y:S05]  /*3e00*/  @!P0 BRA `(.L_x_68) ;  /* 0x0000003000908947 */ /* 0x004fea0003800000 */
.L_x_119:
[----:B------:R-:W-:Y:S01]  /*3e10*/  ISETP.GE.AND P0, PT, R60, 0x1, PT ;  /* 0x000000013c00780c */ /* 0x000fe20003f06270 */
[----:B------:R-:W3:Y:S01]  /*3e20*/  LDS.128 R20, [R20+0xf0] ;  /* 0x0000f00014147984 */ /* 0x000ee20000000c00 */
[----:B------:R-:W-:Y:S01]  /*3e30*/  ISETP.NE.U32.AND P4, PT, RZ, UR4, PT ;  /* 0x00000004ff007c0c */ /* 0x000fe2000bf85070 */
[----:B--2---:R-:W-:Y:S01]  /*3e40*/  VIADD R0, R0, 0x70 ;  /* 0x0000007000007836 */ /* 0x004fe20000000000 */
[----:B------:R-:W-:Y:S02]  /*3e50*/  SHF.L.U32 R26, R30, 0x1f, RZ ;  /* 0x0000001f1e1a7819 */ /* 0x000fe400000006ff */
[----:B------:R-:W-:Y:S02]  /*3e60*/  ISETP.NE.AND.EX P4, PT, RZ, UR5, PT, P4 ;  /* 0x00000005ff007c0c */ /* 0x000fe4000bf85340 */
[----:B------:R-:W-:Y:S01]  /*3e70*/  PRMT R0, RZ, 0x654, R0 ;  /* 0x00000654ff007816 */ /* 0x000fe20000000000 */
[----:B------:R-:W-:Y:S01]  /*3e80*/  @!PT LDS RZ, [RZ] ;  /* 0x00000000fffff984 */ /* 0x000fe20000000800 */
[----:B------:R-:W-:Y:S01]  /*3e90*/  @!PT LDS RZ, [RZ] ;  /* 0x00000000fffff984 */ /* 0x000fe20000000800 */
[----:B------:R-:W-:Y:S01]  /*3ea0*/  @!PT LDS RZ, [RZ] ;  /* 0x00000000fffff984 */ /* 0x000fe20000000800 */
[----:B------:R-:W-:Y:S01]  /*3eb0*/  @!PT LDS RZ, [RZ] ;  /* 0x00000000fffff984 */ /* 0x000fe20000000800 */
[----:B------:R2:W-:Y:S06]  /*3ec0*/  MEMBAR.ALL.CTA ;  /* 0x0000000000007992 */ /* 0x0005ec0000008000 */
[----:B--2---:R-:W2:Y:S02]  /*3ed0*/  FENCE.VIEW.ASYNC.S ;  /* 0x00000000000073c6 */ /* 0x004ea40000000000 */
[----:B--2---:R2:W-:Y:S01]  /*3ee0*/  SYNCS.ARRIVE.TRANS64.RED.A1T0 RZ, [R0+URZ], RZ ;  /* 0x000000ff00ff79a7 */ /* 0x0045e200081004ff */
[----:B---3--:R-:W-:Y:S11]  /*3ef0*/  LOP3.LUT P3, RZ, R22, 0x1, RZ, 0xc0, !PT ;  /* 0x0000000116ff7812 */ /* 0x008ff6000786c0ff */
[----:B------:R-:W-:Y:S02]  /*3f00*/  @!UPT UIADD3 URZ, UPT, UPT, URZ, URZ, URZ ;  /* 0x000000fffffff290 */ /* 0x000fe4000fffe0ff */
[----:B------:R-:W-:Y:S02]  /*3f10*/  @P3 MOV R13, R20 ;  /* 0x00000014000d3202 */ /* 0x000fe40000000f00 */
[----:B------:R-:W-:Y:S01]  /*3f20*/  @P3 LOP3.LUT R8, R21, 0xffff, RZ, 0xc0, !PT ;  /* 0x0000ffff15083812 */ /* 0x000fe200078ec0ff */
[----:B--2---:R-:W-:Y:S06]  /*3f30*/  @!P0 BRA `(.L_x_69) ;  /* 0x0000000000a48947 */ /* 0x004fec0003800000 */
[----:B-1----:R-:W-:Y:S01]  /*3f40*/  IMAD.HI.U32 R31, R24, R7, RZ ;  /* 0x00000007181f7227 */ /* 0x002fe200078e00ff */
[----:B------:R-:W-:Y:S02]  /*3f50*/  ISETP.NE.AND P0, PT, R6, 0x1, PT ;  /* 0x000000010600780c */ /* 0x000fe40003f05270 */
[----:B------:R-:W-:Y:S01]  /*3f60*/  ISETP.NE.AND P2, PT, R60, 0x1, PT ;  /* 0x000000013c00780c */ /* 0x000fe20003f45270 */
[----:B----4-:R-:W-:Y:S01]  /*3f70*/  IMAD.HI.U32 R34, R19, R16, RZ ;  /* 0x0000001013227227 */ /* 0x010fe200078e00ff */
[----:B------:R-:W-:Y:S02]  /*3f80*/  SHF.R.U32.HI R31, RZ, R18, R31 ;  /* 0x00000012ff1f7219 */ /* 0x000fe4000001161f */
[----:B------:R-:W-:Y:S01]  /*3f90*/  ISETP.NE.AND P5, PT, R2, 0x1, PT ;  /* 0x000000010200780c */ /* 0x000fe20003fa5270 */
[----:B------:R-:W-:Y:S01]  /*3fa0*/  IMAD.HI.U32 R36, R13, R16, RZ ;  /* 0x000000100d247227 */ /* 0x000fe200078e00ff */
[----:B------:R-:W-:Y:S02]  /*3fb0*/  SHF.R.U32.HI R34, RZ, R17, R34 ;  /* 0x00000011ff227219 */ /* 0x000fe40000011622 */
[----:B------:R-:W-:Y:S01]  /*3fc0*/  SEL R3, R24, R31, !P0 ;  /* 0x0000001f18037207 */ /* 0x000fe20004000000 */
[C---:B------:R-:W-:Y:S01]  /*3fd0*/  IMAD.HI.U32 R31, R8.reuse, R7, RZ ;  /* 0x00000007081f7227 */ /* 0x040fe200078e00ff */
[----:B------:R-:W-:Y:S02]  /*3fe0*/  SEL R11, R19, R34, !P5 ;  /* 0x00000022130b7207 */ /* 0x000fe40006800000 */
[----:B------:R-:W-:Y:S01]  /*3ff0*/  SHF.R.U32.HI R36, RZ, R17, R36 ;  /* 0x00000011ff247219 */ /* 0x000fe20000011624 */
[----:B------:R-:W-:Y:S01]  /*4000*/  IMAD.HI.U32 R38, R3, R4, RZ ;  /* 0x0000000403267227 */ /* 0x000fe200078e00ff */
[----:B------:R-:W-:Y:S03]  /*4010*/  SHF.R.U32.HI R31, RZ, R18, R31 ;  /* 0x00000012ff1f7219 */ /* 0x000fe6000001161f */
[----:B------:R-:W-:Y:S01]  /*4020*/  IMAD.HI.U32 R34, R11, R4, RZ ;  /* 0x000000040b227227 */ /* 0x000fe200078e00ff */
[----:B------:R-:W-:Y:S02]  /*4030*/  @P2 SHF.R.U32.HI R3, RZ, R5, R38 ;  /* 0x00000005ff032219 */ /* 0x000fe40000011626 */
[----:B------:R-:W-:Y:S02]  /*4040*/  SEL R9, R8, R31, !P0 ;  /* 0x0000001f08097207 */ /* 0x000fe40004000000 */
[----:B------:R-:W-:Y:S01]  /*4050*/  @P2 SHF.R.U32.HI R11, RZ, R5, R34 ;  /* 0x00000005ff0b2219 */ /* 0x000fe20000011622 */
[C---:B------:R-:W-:Y:S01]  /*4060*/  IMAD R10, R60.reuse, R3, RZ ;  /* 0x000000033c0a7224 */ /* 0x040fe200078e02ff */
[----:B------:R-:W-:Y:S01]  /*4070*/  SEL R3, R13, R36, !P5 ;  /* 0x000000240d037207 */ /* 0x000fe20006800000 */
[C---:B------:R-:W-:Y:S03]  /*4080*/  IMAD.HI.U32 R14, R9.reuse, R4, RZ ;  /* 0x00000004090e7227 */ /* 0x040fe600078e00ff */
[----:B------:R-:W-:Y:S01]  /*4090*/  ISETP.GE.AND P0, PT, R9, R10, PT ;  /* 0x0000000a0900720c */ /* 0x000fe20003f06270 */
[C---:B------:R-:W-:Y:S01]  /*40a0*/  IMAD R12, R60.reuse, R11, RZ ;  /* 0x0000000b3c0c7224 */ /* 0x040fe200078e02ff */
[-C--:B------:R-:W-:Y:S04]  /*40b0*/  SHF.R.U32.HI R14, RZ, R5.reuse, R14 ;  /* 0x00000005ff0e7219 */ /* 0x080fe8000001160e */
[----:B------:R-:W-:Y:S02]  /*40c0*/  ISETP.GE.OR P0, PT, R3, R12, P0 ;  /* 0x0000000c0300720c */ /* 0x000fe40000706670 */
[----:B------:R-:W-:Y:S05]  /*40d0*/  SEL R15, R9, R14, !P2 ;  /* 0x0000000e090f7207 */ /* 0x000fea0005000000 */
[----:B------:R-:W-:Y:S04]  /*40e0*/  IMAD.MOV R14, RZ, RZ, -R15 ;  /* 0x000000ffff0e7224 */ /* 0x000fe800078e0a0f */
[----:B------:R-:W-:Y:S02]  /*40f0*/  IMAD R14, R60, R14, R9 ;  /* 0x0000000e3c0e7224 */ /* 0x000fe400078e0209 */
[C---:B------:R-:W-:Y:S05]  /*4100*/  @!P0 IMAD.HI.U32 R10, R3.reuse, R4, RZ ;  /* 0x00000004030a8227 */ /* 0x040fea00078e00ff */
[----:B------:R-:W-:Y:S04]  /*4110*/  @!P0 SHF.R.U32.HI R10, RZ, R5, R10 ;  /* 0x00000005ff0a8219 */ /* 0x000fe8000001160a */
[----:B------:R-:W-:Y:S01]  /*4120*/  @!P0 SEL R0, R3, R10, !P2 ;  /* 0x0000000a03008207 */ /* 0x000fe20005000000 */
[----:B------:R-:W-:Y:S03]  /*4130*/  IMAD.MOV R10, RZ, RZ, -R3 ;  /* 0x000000ffff0a7224 */ /* 0x000fe600078e0a03 */
[----:B------:R-:W-:Y:S01]  /*4140*/  @!P0 IADD3 R15, PT, PT, R15, -R0, RZ ;  /* 0x800000000f0f8210 */ /* 0x000fe20007ffe0ff */
[----:B------:R-:W-:Y:S01]  /*4150*/  @!P0 IMAD R0, R11, R14, R0 ;  /* 0x0000000e0b008224 */ /* 0x000fe200078e0200 */
[----:B------:R-:W-:Y:S01]  /*4160*/  IADD3 R11, PT, PT, -R9, RZ, RZ ;  /* 0x000000ff090b7210 */ /* 0x000fe20007ffe1ff */
[----:B------:R-:W-:Y:S02]  /*4170*/  IMAD R13, R2, R10, R13 ;  /* 0x0000000a020d7224 */ /* 0x000fe400078e020d */
[----:B------:R-:W-:Y:S02]  /*4180*/  @!P0 IMAD R9, R15, R60, R3 ;  /* 0x0000003c0f098224 */ /* 0x000fe400078e0203 */
[----:B------:R-:W-:Y:S02]  /*4190*/  @!P0 IMAD.MOV.U32 R3, RZ, RZ, R0 ;  /* 0x000000ffff038224 */ /* 0x000fe400078e0000 */
[----:B------:R-:W-:Y:S02]  /*41a0*/  IMAD R8, R6, R11, R8 ;  /* 0x0000000b06087224 */ /* 0x000fe400078e0208 */
[----:B------:R-:W-:Y:S02]  /*41b0*/  IMAD R13, R3, R2, R13 ;  /* 0x00000002030d7224 */ /* 0x000fe400078e020d */
[----:B------:R-:W-:Y:S02]  /*41c0*/  IMAD R8, R9, R6, R8 ;  /* 0x0000000609087224 */ /* 0x000fe400078e0208 */
.L_x_69:
[----:B------:R-:W-:Y:S05]  /*41d0*/  BRA.U UP1, `(.L_x_70) ;  /* 0x0000000101107547 */ /* 0x000fea000b800000 */
[----:B------:R-:W-:Y:S04]  /*41e0*/  MOV R0, UR6 ;  /* 0x0000000600007c02 */ /* 0x000fe80008000f00 */
[----:B------:R-:W-:Y:S04]  /*41f0*/  SHF.L.U32 R3, R0, 0x1f, RZ ;  /* 0x0000001f00037819 */ /* 0x000fe800000006ff */
[----:B------:R-:W2:Y:S02]  /*4200*/  SYNCS.PHASECHK.TRANS64.TRYWAIT P0, [UR7+0x58], R3 ;  /* 0x00005803ff0075a7 */ /* 0x000ea40008001107 */
[----:B--2---:R-:W-:Y:S05]  /*4210*/  @!P0 BRA `(.L_x_71) ;  /* 0x0000002c00a08947 */ /* 0x004fea0003800000 */
.L_x_70:
[----:B------:R-:W-:Y:S05]  /*4220*/  BRA.U !UP5, `(.L_x_72) ;  /* 0x000000010d347547 */ /* 0x000fea000b800000 */
[----:B------:R-:W-:Y:S01]  /*4230*/  UPLOP3.LUT UP0, UPT, UPT, UPT, UP4, 0x80, 0x8 ;  /* 0x000000000008789c */ /* 0x000fe20003f0f040 */
[----:B------:R-:W-:Y:S05]  /*4240*/  HFMA2 R130, -RZ, RZ, 0, 5.9604644775390625e-08 ;  /* 0x00000001ff827431 */ /* 0x000fea00000001ff */
[----:B------:R-:W-:Y:S05]  /*4250*/  PLOP3.LUT P0, PT, PT, PT, UP0, 0x80, 0x8 ;  /* 0x000000000008781c */ /* 0x000fea0003f0f008 */
[----:B------:R-:W3:Y:S01]  /*4260*/  @UP0 LDCU.64 UR10, c[0x0][0x888] ;  /* 0x00011100ff0a07ac */ /* 0x000ee20008000a00 */
[----:B------:R-:W-:Y:S04]  /*4270*/  @UP0 UIMAD UR8, UR36, UR4, URZ ;  /* 0x00000004240802a4 */ /* 0x000fe8000f8e02ff */
[----:B---3--:R-:W-:Y:S06]  /*4280*/  @UP0 UIMAD.WIDE UR10, UR8, 0x4, UR10 ;  /* 0x00000004080a08a5 */ /* 0x008fec000f8e020a */
[----:B------:R-:W-:Y:S02]  /*4290*/  IMAD.U32 R10, RZ, RZ, UR10 ;  /* 0x0000000aff0a7e24 */ /* 0x000fe4000f8e00ff */
[----:B------:R-:W-:Y:S05]  /*42a0*/  IMAD.U32 R11, RZ, RZ, UR11 ;  /* 0x0000000bff0b7e24 */ /* 0x000fea000f8e00ff */
[----:B--2---:R-:W2:Y:S02]  /*42b0*/  @P0 LDG.E R0, desc[UR44][R10.64] ;  /* 0x0000002c0a000981 */ /* 0x004ea4000c1e1900 */
[----:B--2---:R-:W-:Y:S01]  /*42c0*/  @P0 R2UR UR38, R0 ;  /* 0x00000000002602ca */ /* 0x004fe200000e0000 */
[----:B------:R-:W-:Y:S05]  /*42d0*/  IMAD.MOV.U32 R0, RZ, RZ, 0x1 ;  /* 0x00000001ff007424 */ /* 0x000fea00078e00ff */
[----:B------:R-:W-:Y:S08]  /*42e0*/  @!P0 PRMT R130, R0, 0x7610, R130 ;  /* 0x0000761000828816 */ /* 0x000ff00000000082 */
[----:B------:R-:W3:Y:S02]  /*42f0*/  @!UP0 LDCU UR38, c[0x0][0x880] ;  /* 0x00011000ff2687ac */ /* 0x000ee40008000800 */
.L_x_72:
[----:B---3--:R-:W-:Y:S01]  /*4300*/  @!P4 ISETP.EQ.AND P5, PT, RZ, UR38, PT ;  /* 0x00000026ff00cc0c */ /* 0x008fe2000bfa2270 */
[----:B------:R-:W-:Y:S01]  /*4310*/  @!UPT UIADD3 URZ, UPT, UPT, URZ, URZ, URZ ;  /* 0x000000fffffff290 */ /* 0x000fe2000fffe0ff */
[----:B------:R-:W-:Y:S11]  /*4320*/  @!P4 BRA `(.L_x_73) ;  /* 0x000000000014c947 */ /* 0x000ff60003800000 */
[----:B------:R-:W-:Y:S02]  /*4330*/  LOP3.LUT P0, RZ, R130, 0xff, RZ, 0xc0, !PT ;  /* 0x000000ff82ff7812 */ /* 0x000fe4000780c0ff */
[----:B------:R-:W-:Y:S04]  /*4340*/  PLOP3.LUT P5, PT, PT, PT, UP0, 0x80, 0x8 ;  /* 0x000000000008781c */ /* 0x000fe80003faf008 */
[----:B------:R-:W-:Y:S07]  /*4350*/  PLOP3.LUT P5, PT, P5, PT, PT, 0x8, 0x80 ;  /* 0x000000000080781c */ /* 0x000fee0002fae170 */
[----:B------:R-:W-:Y:S11]  /*4360*/  @P0 ISETP.EQ.AND P5, PT, RZ, UR38, PT ;  /* 0x00000026ff000c0c */ /* 0x000ff6000bfa2270 */
[----:B------:R-:W-:Y:S02]  /*4370*/  @!UPT UIADD3 URZ, UPT, UPT, URZ, URZ, URZ ;  /* 0x000000fffffff290 */ /* 0x000fe4000fffe0ff */
.L_x_73:
[----:B------:R-:W3:Y:S01]  /*4380*/  SYNCS.PHASECHK.TRANS64.TRYWAIT P4, [UR7+0x48], R26 ;  /* 0x0000481aff0075a7 */ /* 0x000ee20008081107 */
[----:B------:R-:W-:Y:S01]  /*4390*/  @P3 SHF.R.U32.HI R27, RZ, 0x10, R21 ;  /* 0x00000010ff1b3819 */ /* 0x000fe20000011615 */
[----:B------:R-:W-:Y:S01]  /*43a0*/  VIADD R29, R29, 0x1 ;  /* 0x000000011d1d7836 */ /* 0x000fe20000000000 */
[----:B------:R-:W1:Y:S08]  /*43b0*/  LDC.64 R14, c[0x0][0xb10] ;  /* 0x0002c400ff0e7b82 */ /* 0x000e700000000a00 */
[----:B------:R-:W4:Y:S08]  /*43c0*/  LDC.64 R10, c[0x0][0xb18] ;  /* 0x0002c600ff0a7b82 */ /* 0x000f300000000a00 */
[----:B--2---:R-:W2:Y:S08]  /*43d0*/  @!P1 LDC R0, c[0x0][0xb20] ;  /* 0x0002c800ff009b82 */ /* 0x004eb00000000800 */
[----:B------:R-:W2:Y:S01]  /*43e0*/  @!P1 LDC R3, c[0x0][0xb0c] ;  /* 0x0002c300ff039b82 */ /* 0x000ea20000000800 */
[----:B-1----:R-:W-:Y:S05]  /*43f0*/  @!P1 IMAD.HI.U32 R14, R13, R14, RZ ;  /* 0x0000000e0d0e9227 */ /* 0x002fea00078e00ff */
[----:B------:R-:W-:Y:S01]  /*4400*/  @!P1 SHF.R.U32.HI R14, RZ, R15, R14 ;  /* 0x0000000fff0e9219 */ /* 0x000fe2000001160e */
[----:B----4-:R-:W-:Y:S01]  /*4410*/  @!P1 IMAD.HI.U32 R11, R8, R11, RZ ;  /* 0x0000000b080b9227 */ /* 0x010fe200078e00ff */
[----:B------:R-:W-:Y:S04]  /*4420*/  @!P1 ISETP.NE.AND P0, PT, R10, 0x1, PT ;  /* 0x000000010a00980c */ /* 0x000fe80003f05270 */
[----:B--2---:R-:W-:Y:S02]  /*4430*/  @!P1 SHF.R.U32.HI R9, RZ, R0, R11 ;  /* 0x00000000ff099219 */ /* 0x004fe4000001160b */
[----:B------:R-:W-:Y:S02]  /*4440*/  @!P1 ISETP.NE.AND P2, PT, R3, 0x1, PT ;  /* 0x000000010300980c */ /* 0x000fe40003f45270 */
[----:B------:R-:W-:Y:S02]  /*4450*/  @!P1 SEL R9, R8, R9, !P0 ;  /* 0x0000000908099207 */ /* 0x000fe40004000000 */
[----:B------:R-:W-:Y:S02]  /*4460*/  ELECT P0, URZ, PT ;  /* 0x0000000000ff782f */ /* 0x000fe40003800000 */
[----:B------:R-:W-:Y:S05]  /*4470*/  @!P1 SEL R14, R13, R14, !P2 ;  /* 0x0000000e0d0e9207 */ /* 0x000fea0005000000 */
[----:B------:R-:W-:Y:S02]  /*4480*/  @!P1 IMAD.IADD R0, R9, 0x1, -R14 ;  /* 0x0000000109009824 */ /* 0x000fe400078e0a0e */
[----:B------:R-:W-:Y:S02]  /*4490*/  @!P1 IMAD.IADD R9, R14, 0x1, -R9 ;  /* 0x000000010e099824 */ /* 0x000fe400078e0a09 */
[----:B------:R-:W-:Y:S02]  /*44a0*/  @!P1 IMAD R13, R0, R3, R13 ;  /* 0x00000003000d9224 */ /* 0x000fe400078e020d */
[----:B------:R-:W-:Y:S01]  /*44b0*/  @!P1 IMAD R8, R9, R10, R8 ;  /* 0x0000000a09089224 */ /* 0x000fe200078e0208 */
[----:B---3--:R-:W-:Y:S06]  /*44c0*/  @!P4 BRA `(.L_x_74) ;  /* 0x0000002c000cc947 */ /* 0x008fec0003800000 */
.L_x_122:
[----:B------:R-:W-:Y:S01]  /*44d0*/  PLOP3.LUT P5, PT, P5, P0, PT, 0xf2, 0x2f ;  /* 0x00000000002f781c */ /* 0x000fe20002fa1e72 */
[----:B------:R-:W-:Y:S01]  /*44e0*/  UMOV UR14, 0x0 ;  /* 0x00000000000e7882 */ /* 0x000fe20000000000 */
[----:B------:R-:W-:Y:S01]  /*44f0*/  UMOV UR15, 0x10000000 ;  /* 0x10000000000f7882 */ /* 0x000fe20000000000 */
[----:B------:R-:W-:Y:S01]  /*4500*/  LOP3.LUT R30, R30, 0x1, RZ, 0x3c, !PT ;  /* 0x000000011e1e7812 */ /* 0x000fe200078e3cff */
[----:B------:R-:W-:Y:S01]  /*4510*/  UMOV UR28, UR36 ;  /* 0x00000024001c7c82 */ /* 0x000fe20008000000 */
[----:B------:R-:W-:Y:S01]  /*4520*/  UMOV UR20, UR36 ;  /* 0x0000002400147c82 */ /* 0x000fe20008000000 */
[----:B------:R-:W-:Y:S01]  /*4530*/  UMOV UR12, UR36 ;  /* 0x00000024000c7c82 */ /* 0x000fe20008000000 */
[----:B------:R-:W-:Y:S06]  /*4540*/  @P3 R2UR UR36, R27 ;  /* 0x000000001b2432ca */ /* 0x000fec00000e0000 */
[----:B-1----:R-:W-:Y:S01]  /*4550*/  @!P5 IADD3 R3, P0, PT, R32, 0x580, RZ ;  /* 0x000005802003d810 */ /* 0x002fe20007f1e0ff */
[----:B------:R-:W-:Y:S01]  /*4560*/  @!P5 IMAD R123, R123, 0x30, RZ ;  /* 0x000000307b7bd824 */ /* 0x000fe200078e02ff */
[----:B------:R-:W-:Y:S01]  /*4570*/  VOTEU.ALL UP1, P5 ;  /* 0x0000000000ff7886 */ /* 0x000fe20002820000 */
[----:B------:R-:W-:Y:S01]  /*4580*/  @!P5 IMAD.SHL.U32 R129, R129, 0x80, RZ ;  /* 0x000000808181d824 */ /* 0x000fe200078e00ff */
[----:B------:R-:W-:Y:S01]  /*4590*/  @!P5 R2UR UR9, R3 ;  /* 0x000000000309d2ca */ /* 0x000fe200000e0000 */
[----:B------:R-:W-:Y:S01]  /*45a0*/  @!P5 IMAD.X R0, RZ, RZ, R33, P0 ;  /* 0x000000ffff00d224 */ /* 0x000fe200000e0621 */
[----:B------:R-:W-:Y:S01]  /*45b0*/  @!P5 R2UR UR26, R123 ;  /* 0x000000007b1ad2ca */ /* 0x000fe200000e0000 */
[----:B------:R-:W-:Y:S01]  /*45c0*/  @!UP1 UIADD3 UR25, UPT, UPT, UR7, 0x40, URZ ;  /* 0x0000004007199890 */ /* 0x000fe2000fffe0ff */
[----:B------:R-:W-:Y:S01]  /*45d0*/  @!P5 R2UR UR27, R129 ;  /* 0x00000000811bd2ca */ /* 0x000fe200000e0000 */
[----:B------:R-:W-:Y:S01]  /*45e0*/  @!UP1 UIADD3 UR24, UPT, UPT, UR7, 0x180, URZ ;  /* 0x0000018007189890 */ /* 0x000fe2000fffe0ff */
[----:B------:R-:W-:Y:S01]  /*45f0*/  @!P5 R2UR UR8, R0 ;  /* 0x000000000008d2ca */ /* 0x000fe200000e0000 */
[----:B------:R-:W-:Y:S01]  /*4600*/  VOTEU.ALL UP3, P5 ;  /* 0x0000000000ff7886 */ /* 0x000fe20002860000 */
[----:B------:R-:W-:Y:S01]  /*4610*/  @!UP1 UIADD3 UR16, UPT, UPT, UR7, 0x980, URZ ;  /* 0x0000098007109890 */ /* 0x000fe2000fffe0ff */
[C---:B------:R-:W-:Y:S01]  /*4620*/  ISETP.NE.AND P0, PT, R29.reuse, 0x2, PT ;  /* 0x000000021d00780c */ /* 0x040fe20003f05270 */
[----:B------:R-:W-:Y:S01]  /*4630*/  VOTEU.ALL UP2, P5 ;  /* 0x0000000000ff7886 */ /* 0x000fe20002840000 */
[----:B------:R-:W-:Y:S01]  /*4640*/  UMOV UR17, UR25 ;  /* 0x0000001900117c82 */ /* 0x000fe20008000000 */
[----:B------:R-:W-:Y:S01]  /*4650*/  IMAD.IADD R123, R8, 0x1, R122 ;  /* 0x00000001087b7824 */ /* 0x000fe200078e027a */
[----:B------:R-:W-:Y:S01]  /*4660*/  SEL R3, RZ, 0x1, P0 ;  /* 0x00000001ff037807 */ /* 0x000fe20000000000 */
[----:B------:R-:W-:Y:S01]  /*4670*/  IMAD.U32 R10, RZ, RZ, UR9 ;  /* 0x00000009ff0a7e24 */ /* 0x000fe2000f8e00ff */
[----:B------:R-:W-:Y:S01]  /*4680*/  @!UP1 UIADD3 UR18, UPT, UPT, UR26, 0x10, URZ ;  /* 0x000000101a129890 */ /* 0x000fe2000fffe0ff */
[----:B------:R-:W-:Y:S01]  /*4690*/  SEL R29, R29, RZ, P0 ;  /* 0x000000ff1d1d7207 */ /* 0x000fe20000000000 */
[----:B------:R-:W-:Y:S01]  /*46a0*/  UMOV UR19, UR27 ;  /* 0x0000001b00137c82 */ /* 0x000fe20008000000 */
[----:B------:R-:W-:Y:S01]  /*46b0*/  @!UP1 UIADD3 UR10, UPT, UPT, UR26, 0x20, URZ ;  /* 0x000000201a0a9890 */ /* 0x000fe2000fffe0ff */
[----:B------:R-:W-:Y:S01]  /*46c0*/  IMAD.U32 R11, RZ, RZ, UR8 ;  /* 0x00000008ff0b7e24 */ /* 0x000fe2000f8e00ff */
[----:B------:R-:W-:Y:S01]  /*46d0*/  @!P5 R2UR UR22, R10 ;  /* 0x000000000a16d2ca */ /* 0x000fe200000e0000 */
[----:B------:R-:W-:Y:S01]  /*46e0*/  @!UP1 UIADD3 UR8, UPT, UPT, UR7, 0x1180, URZ ;  /* 0x0000118007089890 */ /* 0x000fe2000fffe0ff */
[----:B------:R-:W-:Y:S01]  /*46f0*/  LOP3.LUT R28, R28, R3, RZ, 0x3c, !PT ;  /* 0x000000031c1c7212 */ /* 0x000fe200078e3cff */
[----:B------:R-:W-:Y:S01]  /*4700*/  VOTEU.ALL UP1, P5 ;  /* 0x0000000000ff7886 */ /* 0x000fe20002820000 */
[----:B------:R-:W-:Y:S01]  /*4710*/  @!P5 R2UR UR23, R11 ;  /* 0x000000000b17d2ca */ /* 0x000fe200000e0000 */
[----:B------:R-:W-:Y:S01]  /*4720*/  UMOV UR9, UR25 ;  /* 0x0000001900097c82 */ /* 0x000fe20008000000 */
[----:B------:R-:W-:Y:S01]  /*4730*/  UMOV UR11, UR27 ;  /* 0x0000001b000b7c82 */ /* 0x000fe20008000000 */
[----:B------:R-:W-:Y:S10]  /*4740*/  IMAD.IADD R129, R13, 0x1, R128 ;  /* 0x000000010d817824 */ /* 0x000ff400078e0280 */
[----:B------:R2:W-:Y:S01]  /*4750*/  @!UP3 UTMALDG.3D [UR24], [UR22], desc[UR14] ;  /* 0x00000e181600b5b4 */ /* 0x0005e20008011000 */
[----:B------:R2:W-:Y:S01]  /*4760*/  @!UP2 UTMALDG.3D [UR16], [UR22], desc[UR14] ;  /* 0x00000e101600a5b4 */ /* 0x0005e20008011000 */
[----:B------:R2:W-:Y:S01]  /*4770*/  @!UP1 UTMALDG.3D [UR8], [UR22], desc[UR14] ;  /* 0x00000e08160095b4 */ /* 0x0005e20008011000 */
[----:B------:R2:W-:Y:S01]  /*4780*/  @!P5 SYNCS.ARRIVE.TRANS64.RED.A0TR RZ, [UR7+0x40], R25 ;  /* 0x00004019ffffd9a7 */ /* 0x0005e20008300407 */
[----:B------:R-:W-:Y:S01]  /*4790*/  UPLOP3.LUT UP1, UPT, UPT, UPT, UPT, 0x80, 0x8 ;  /* 0x000000000008789c */ /* 0x000fe20003f2f070 */
[----:B------:R-:W-:Y:S01]  /*47a0*/  SYNCS.ARRIVE.TRANS64.RED.A1T0 RZ, [UR37], RZ ;  /* 0x000000ffffff79a7 */ /* 0x000fe20008100425 */
[----:B------:R-:W-:Y:S09]  /*47b0*/  @P3 BRA `(.L_x_75) ;  /* 0xfffffff400803947 */ /* 0x000ff2000383ffff */
[----:B------:R-:W-:Y:S07]  /*47c0*/  MOV R0, UR7 ;  /* 0x0000000700007c02 */ /* 0x000fee0008000f00 */
.L_x_76:
[----:B-1----:R-:W-:-:S04]  /*47d0*/  SHF.L.U32 R3, R30, 0x1f, RZ ;  /* 0x0000001f1e037819 */ /* 0x002fc800000006ff */
[----:B------:R1:W3:Y:S03]  /*47e0*/  SYNCS.PHASECHK.TRANS64.TRYWAIT P0, [R0+URZ+0x48], R3 ;  /* 0x00004803000075a7 */ /* 0x0002e600080011ff */
[----:B---3--:R-:W-:Y:S05]  /*47f0*/  @!P0 NANOSLEEP.SYNCS 0x989680 ;  /* 0x009896800000895d */ /* 0x008fea0003900000 */
[----:B------:R-:W3:Y:S02]  /*4800*/  @!P0 SYNCS.PHASECHK.TRANS64 P0, [R0+URZ+0x48], R3 ;  /* 0x00004803000085a7 */ /* 0x000ee400080010ff */
[----:B--23--:R-:W-:Y:S05]  /*4810*/  @P0 EXIT ;  /* 0x000000000000094d */ /* 0x00cfea0003800000 */
[----:B------:R-:W-:Y:S05]  /*4820*/  BRA `(.L_x_76) ;  /* 0xfffffffc00e87947 */ /* 0x000fea000383ffff */
.L_x_67:
[----:B------:R-:W-:-:S06]  /*4830*/  UISETP.GE.AND UP1, UPT, UR8, 0x4, UPT ;  /* 0x000000040800788c */ /* 0x000fcc000bf26270 */
[----:B------:R-:W-:-:S13]  /*4840*/  PLOP3.LUT P0, PT, PT, PT, UP1, 0x80, 0x8 ;  /* 0x000000000008781c */ /* 0x000fda0003f0f018 */
[----:B------:R-:W-:Y:S05]  /*4850*/  @!P0 EXIT ;  /* 0x000000000000894d */ /* 0x000fea0003800000 */
[----:B------:R-:W-:Y:S01]  /*4860*/  BAR.SYNC.DEFER_BLOCKING 0x6, 0xa0 ;  /* 0x0182800000007b1d */ /* 0x000fe20000010000 */
[C---:B------:R-:W-:Y:S01]  /*4870*/  IMAD.U32 R2, R144.reuse, 0x10000, RZ ;  /* 0x0001000090027824 */ /* 0x040fe200078e00ff */
[----:B------:R-:W-:Y:S01]  /*4880*/  LOP3.LUT R143, R5, 0x60, R144, 0xf8, !PT ;  /* 0x00000060058f7812 */ /* 0x000fe200078ef890 */
[----:B------:R-:W-:Y:S01]  /*4890*/  IMAD.MOV.U32 R142, RZ, RZ, RZ ;  /* 0x000000ffff8e7224 */ /* 0x000fe200078e00ff */
[----:B------:R-:W-:Y:S01]  /*48a0*/  LOP3.LUT R144, R144, 0x60, RZ, 0xc0, !PT ;  /* 0x0000006090907812 */ /* 0x000fe200078ec0ff */
[----:B------:R-:W-:Y:S01]  /*48b0*/  IMAD.MOV.U32 R146, RZ, RZ, RZ ;  /* 0x000000ffff927224 */ /* 0x000fe200078e00ff */
[----:B------:R-:W-:Y:S02]  /*48c0*/  UMOV UR46, 0x400 ;  /* 0x00000400002e7882 */ /* 0x000fe40000000000 */
[----:B------:R-:W1:Y:S01]  /*48d0*/  LDC R137, c[0x0][0x370] ;  /* 0x0000dc00ff897b82 */ /* 0x000e620000000800 */
[----:B------:R-:W-:Y:S01]  /*48e0*/  ULEA UR46, UR37, UR46, 0x18 ;  /* 0x0000002e252e7291 */ /* 0x000fe2000f8ec0ff */
[----:B------:R-:W-:-:S02]  /*48f0*/  LOP3.LUT R2, R2, 0x600000, RZ, 0xc0, !PT ;  /* 0x0060000002027812 */ /* 0x000fc400078ec0ff */
[----:B------:R-:W-:Y:S01]  /*4900*/  CS2R R140, SRZ ;  /* 0x00000000008c7805 */ /* 0x000fe2000001ff00 */
[----:B------:R-:W2:Y:S02]  /*4910*/  LDCU.64 UR48, c[0x0][0x348] ;  /* 0x00006900ff3077ac */ /* 0x000ea40008000a00 */
[----:B------:R-:W-:Y:S01]  /*4920*/  LEA R143, R143, UR46, 0x4 ;  /* 0x0000002e8f8f7c11 */ /* 0x000fe2000f8e20ff */
[----:B------:R-:W4:Y:S01]  /*4930*/  LDC R62, c[0x0][0xb0c] ;  /* 0x0002c300ff3e7b82 */ /* 0x000f220000000800 */
[----:B------:R-:W1:Y:S01]  /*4940*/  LDCU.64 UR40, c[0x0][0x888] ;  /* 0x00011100ff2877ac */ /* 0x000e620008000a00 */
[----:B------:R-:W1:Y:S06]  /*4950*/  LDCU.64 UR42, c[0x0][0x890] ;  /* 0x00011200ff2a77ac */ /* 0x000e6c0008000a00 */
[----:B------:R-:W1:Y:S01]  /*4960*/  LDC R131, c[0x0][0xb20] ;  /* 0x0002c800ff837b82 */ /* 0x000e620000000800 */
[----:B------:R-:W3:Y:S01]  /*4970*/  LDS R3, [UR46+0x110] ;  /* 0x0001102eff037984 */ /* 0x000ee20008000800 */
[----:B------:R-:W-:-:S06]  /*4980*/  UMOV UR39, URZ ;  /* 0x000000ff00277c82 */ /* 0x000fcc0008000000 */
[----:B------:R-:W1:Y:S08]  /*4990*/  LDC R61, c[0x0][0xb30] ;  /* 0x0002cc00ff3d7b82 */ /* 0x000e700000000800 */
[----:B------:R-:W1:Y:S08]  /*49a0*/  LDC.64 R120, c[0x0][0xb10] ;  /* 0x0002c400ff787b82 */ /* 0x000e700000000a00 */
[----:B------:R-:W1:Y:S08]  /*49b0*/  LDC.64 R58, c[0x0][0xb18] ;  /* 0x0002c600ff3a7b82 */ /* 0x000e700000000a00 */
[----:B------:R-:W1:Y:S08]  /*49c0*/  LDC.64 R56, c[0x0][0xb28] ;  /* 0x0002ca00ff387b82 */ /* 0x000e700000000a00 */
[----:B------:R-:W1:Y:S01]  /*49d0*/  LDC.64 R118, c[0x0][0x8b0] ;  /* 0x00022c00ff767b82 */ /* 0x000e620000000a00 */
[----:B---3--:R-:W-:-:S07]  /*49e0*/  IMAD.IADD R2, R3, 0x1, R2 ;  /* 0x0000000103027824 */ /* 0x008fce00078e0202 */
[----:B------:R-:W3:Y:S08]  /*49f0*/  LDC.64 R116, c[0x0][0x8a8] ;  /* 0x00022a00ff747b82 */ /* 0x000ef00000000a00 */
[----:B--2-4-:R-:W1:Y:S02]  /*4a00*/  LDC R136, c[0x0][0x374] ;  /* 0x0000dd00ff887b82 */ /* 0x014e640000000800 */
.L_x_91:
[C---:B------:R-:W-:Y:S02]  /*4a10*/  LEA R0, R146.reuse, UR46, 0x3 ;  /* 0x0000002e92007c11 */ /* 0x040fe4000f8e18ff */
[----:B------:R-:W-:Y:S02]  /*4a20*/  SHF.L.U32 R3, R141, 0x1f, RZ ;  /* 0x0000001f8d037819 */ /* 0x000fe400000006ff */
[----:B------:R-:W-:Y:S02]  /*4a30*/  LEA R12, R146, UR46, 0x4 ;  /* 0x0000002e920c7c11 */ /* 0x000fe4000f8e20ff */
[----:B------:R-:W2:Y:S02]  /*4a40*/  SYNCS.PHASECHK.TRANS64.TRYWAIT P0, [R0+URZ+0x60], R3 ;  /* 0x00006003000075a7 */ /* 0x000ea400080011ff */
[----:B-123--:R-:W-:Y:S05]  /*4a50*/  @!P0 BRA `(.L_x_77) ;  /* 0x0000002400c08947 */ /* 0x00efea0003800000 */
.L_x_123:
[----:B------:R-:W-:Y:S01]  /*4a60*/  ISETP.GE.AND P0, PT, R60, 0x1, PT ;  /* 0x000000013c00780c */ /* 0x000fe20003f06270 */
[----:B------:R-:W4:Y:S01]  /*4a70*/  LDS.128 R12, [R12+0xf0] ;  /* 0x0000f0000c0c7984 */ /* 0x000f220000000c00 */
[----:B-1----:R-:W-:Y:S01]  /*4a80*/  ISETP.NE.U32.AND P2, PT, R118, RZ, PT ;  /* 0x000000ff7600720c */ /* 0x002fe20003f45070 */
[----:B--2---:R-:W-:Y:S01]  /*4a90*/  VIADD R0, R0, 0x70 ;  /* 0x0000007000007836 */ /* 0x004fe20000000000 */
[----:B------:R-:W-:Y:S01]  /*4aa0*/  @!PT LDS RZ, [RZ] ;  /* 0x00000000fffff984 */ /* 0x000fe20000000800 */
[----:B------:R-:W-:Y:S01]  /*4ab0*/  @!PT LDS RZ, [RZ] ;  /* 0x00000000fffff984 */ /* 0x000fe20000000800 */
[----:B------:R-:W-:Y:S01]  /*4ac0*/  @!PT LDS RZ, [RZ] ;  /* 0x00000000fffff984 */ /* 0x000fe20000000800 */
[----:B------:R-:W-:Y:S01]  /*4ad0*/  @!PT LDS RZ, [RZ] ;  /* 0x00000000fffff984 */ /* 0x000fe20000000800 */
[----:B------:R1:W-:Y:S06]  /*4ae0*/  MEMBAR.ALL.CTA ;  /* 0x0000000000007992 */ /* 0x0003ec0000008000 */
[----:B-1----:R-:W1:Y:S01]  /*4af0*/  FENCE.VIEW.ASYNC.S ;  /* 0x00000000000073c6 */ /* 0x002e620000000000 */
[----:B------:R-:W-:Y:S04]  /*4b00*/  PRMT R0, RZ, 0x654, R0 ;  /* 0x00000654ff007816 */ /* 0x000fe80000000000 */
[----:B-1----:R1:W-:Y:S01]  /*4b10*/  SYNCS.ARRIVE.TRANS64.RED.A1T0 RZ, [R0+URZ], RZ ;  /* 0x000000ff00ff79a7 */ /* 0x0023e200081004ff */
[----:B----4-:R-:W-:Y:S04]  /*4b20*/  LOP3.LUT P6, RZ, R14, 0x1, RZ, 0xc0, !PT ;  /* 0x000000010eff7812 */ /* 0x010fe800078cc0ff */
[----:B------:R-:W-:Y:S09]  /*4b30*/  P2R R145, PR, RZ, 0x40 ;  /* 0x00000040ff917803 */ /* 0x000ff20000000000 */
[----:B------:R-:W-:Y:S02]  /*4b40*/  @P6 MOV R65, R12 ;  /* 0x0000000c00416202 */ /* 0x000fe40000000f00 */
[----:B------:R-:W-:Y:S01]  /*4b50*/  @P6 LOP3.LUT R63, R13, 0xffff, RZ, 0xc0, !PT ;  /* 0x0000ffff0d3f6812 */ /* 0x000fe200078ec0ff */
[----:B-1----:R-:W-:Y:S06]  /*4b60*/  @!P0 BRA `(.L_x_78) ;  /* 0x0000000000a48947 */ /* 0x002fec0003800000 */
[----:B------:R-:W-:Y:S01]  /*4b70*/  IMAD.HI.U32 R16, R136, R59, RZ ;  /* 0x0000003b88107227 */ /* 0x000fe200078e00ff */
[----:B------:R-:W-:Y:S02]  /*4b80*/  ISETP.NE.AND P0, PT, R58, 0x1, PT ;  /* 0x000000013a00780c */ /* 0x000fe40003f05270 */
[----:B------:R-:W-:Y:S01]  /*4b90*/  ISETP.NE.AND P1, PT, R60, 0x1, PT ;  /* 0x000000013c00780c */ /* 0x000fe20003f25270 */
[-C--:B------:R-:W-:Y:S01]  /*4ba0*/  IMAD.HI.U32 R10, R137, R120.reuse, RZ ;  /* 0x00000078890a7227 */ /* 0x080fe200078e00ff */
[----:B------:R-:W-:Y:S02]  /*4bb0*/  SHF.R.U32.HI R11, RZ, R131, R16 ;  /* 0x00000083ff0b7219 */ /* 0x000fe40000011610 */
[----:B------:R-:W-:Y:S01]  /*4bc0*/  ISETP.NE.AND P3, PT, R62, 0x1, PT ;  /* 0x000000013e00780c */ /* 0x000fe20003f65270 */
[----:B------:R-:W-:Y:S01]  /*4bd0*/  IMAD.HI.U32 R20, R63, R59, RZ ;  /* 0x0000003b3f147227 */ /* 0x000fe200078e00ff */
[----:B------:R-:W-:Y:S02]  /*4be0*/  SHF.R.U32.HI R10, RZ, R121, R10 ;  /* 0x00000079ff0a7219 */ /* 0x000fe4000001160a */
[----:B------:R-:W-:Y:S01]  /*4bf0*/  SEL R3, R136, R11, !P0 ;  /* 0x0000000b88037207 */ /* 0x000fe20004000000 */
[----:B------:R-:W-:Y:S01]  /*4c00*/  IMAD.HI.U32 R18, R65, R120, RZ ;  /* 0x0000007841127227 */ /* 0x000fe200078e00ff */
[----:B------:R-:W-:Y:S03]  /*4c10*/  SEL R7, R137, R10, !P3 ;  /* 0x0000000a89077207 */ /* 0x000fe60005800000 */
[-C--:B------:R-:W-:Y:S01]  /*4c20*/  IMAD.HI.U32 R10, R3, R56.reuse, RZ ;  /* 0x00000038030a7227 */ /* 0x080fe200078e00ff */
[----:B------:R-:W-:Y:S03]  /*4c30*/  SHF.R.U32.HI R18, RZ, R121, R18 ;  /* 0x00000079ff127219 */ /* 0x000fe60000011612 */
[----:B------:R-:W-:Y:S01]  /*4c40*/  IMAD.HI.U32 R16, R7, R56, RZ ;  /* 0x0000003807107227 */ /* 0x000fe200078e00ff */
[----:B------:R-:W-:Y:S02]  /*4c50*/  @P1 SHF.R.U32.HI R3, RZ, R57, R10 ;  /* 0x00000039ff031219 */ /* 0x000fe4000001160a */
[----:B------:R-:W-:Y:S02]  /*4c60*/  SHF.R.U32.HI R10, RZ, R131, R20 ;  /* 0x00000083ff0a7219 */ /* 0x000fe40000011614 */
[----:B------:R-:W-:Y:S01]  /*4c70*/  @P1 SHF.R.U32.HI R7, RZ, R57, R16 ;  /* 0x00000039ff071219 */ /* 0x000fe20000011610 */
[C---:B------:R-:W-:Y:S01]  /*4c80*/  IMAD R4, R60.reuse, R3, RZ ;  /* 0x000000033c047224 */ /* 0x040fe200078e02ff */
[----:B------:R-:W-:Y:S02]  /*4c90*/  SEL R5, R63, R10, !P0 ;  /* 0x0000000a3f057207 */ /* 0x000fe40004000000 */
[----:B------:R-:W-:Y:S01]  /*4ca0*/  SEL R3, R65, R18, !P3 ;  /* 0x0000001241037207 */ /* 0x000fe20005800000 */
[----:B------:R-:W-:Y:S01]  /*4cb0*/  IMAD R6, R60, R7, RZ ;  /* 0x000000073c067224 */ /* 0x000fe200078e02ff */
[C---:B------:R-:W-:Y:S01]  /*4cc0*/  ISETP.GE.AND P0, PT, R5.reuse, R4, PT ;  /* 0x000000040500720c */ /* 0x040fe20003f06270 */
[----:B------:R-:W-:Y:S03]  /*4cd0*/  IMAD.HI.U32 R8, R5, R56, RZ ;  /* 0x0000003805087227 */ /* 0x000fe600078e00ff */
[----:B------:R-:W-:Y:S01]  /*4ce0*/  ISETP.GE.OR P0, PT, R3, R6, P0 ;  /* 0x000000060300720c */ /* 0x000fe20000706670 */
[----:B------:R-:W-:Y:S01]  /*4cf0*/  IMAD.MOV R6, RZ, RZ, -R3 ;  /* 0x000000ffff067224 */ /* 0x000fe200078e0a03 */
[-C--:B------:R-:W-:Y:S03]  /*4d00*/  SHF.R.U32.HI R8, RZ, R57.reuse, R8 ;  /* 0x00000039ff087219 */ /* 0x080fe60000011608 */
[----:B------:R-:W-:Y:S01]  /*4d10*/  IMAD R65, R62, R6, R65 ;  /* 0x000000063e417224 */ /* 0x000fe200078e0241 */
[----:B------:R-:W-:Y:S05]  /*4d20*/  SEL R9, R5, R8, !P1 ;  /* 0x0000000805097207 */ /* 0x000fea0004800000 */
[----:B------:R-:W-:Y:S02]  /*4d30*/  IMAD.MOV R8, RZ, RZ, -R9 ;  /* 0x000000ffff087224 */ /* 0x000fe400078e0a09 */
[C---:B------:R-:W-:Y:S04]  /*4d40*/  @!P0 IMAD.HI.U32 R4, R3.reuse, R56, RZ ;  /* 0x0000003803048227 */ /* 0x040fe800078e00ff */
[----:B------:R-:W-:Y:S01]  /*4d50*/  IMAD R8, R60, R8, R5 ;  /* 0x000000083c087224 */ /* 0x000fe200078e0205 */
[----:B------:R-:W-:Y:S04]  /*4d60*/  @!P0 SHF.R.U32.HI R4, RZ, R57, R4 ;  /* 0x00000039ff048219 */ /* 0x000fe80000011604 */
[----:B------:R-:W-:Y:S02]  /*4d70*/  @!P0 SEL R0, R3, R4, !P1 ;  /* 0x0000000403008207 */ /* 0x000fe40004800000 */
[----:B------:R-:W-:Y:S02]  /*4d80*/  IADD3 R4, PT, PT, -R5, RZ, RZ ;  /* 0x000000ff05047210 */ /* 0x000fe40007ffe1ff */
[----:B------:R-:W-:Y:S01]  /*4d90*/  @!P0 IADD3 R9, PT, PT, R9, -R0, RZ ;  /* 0x8000000009098210 */ /* 0x000fe20007ffe0ff */
[----:B------:R-:W-:Y:S02]  /*4da0*/  @!P0 IMAD R0, R7, R8, R0 ;  /* 0x0000000807008224 */ /* 0x000fe400078e0200 */
[----:B------:R-:W-:Y:S02]  /*4db0*/  IMAD R63, R58, R4, R63 ;  /* 0x000000043a3f7224 */ /* 0x000fe400078e023f */
[----:B------:R-:W-:Y:S02]  /*4dc0*/  @!P0 IMAD R5, R9, R60, R3 ;  /* 0x0000003c09058224 */ /* 0x000fe400078e0203 */
[----:B------:R-:W-:Y:S04]  /*4dd0*/  @!P0 IMAD.MOV.U32 R3, RZ, RZ, R0 ;  /* 0x000000ffff038224 */ /* 0x000fe800078e0000 */
[----:B------:R-:W-:Y:S02]  /*4de0*/  IMAD R65, R3, R62, R65 ;  /* 0x0000003e03417224 */ /* 0x000fe400078e0241 */
[----:B------:R-:W-:Y:S02]  /*4df0*/  IMAD R63, R5, R58, R63 ;  /* 0x0000003a053f7224 */ /* 0x000fe400078e023f */
.L_x_78:
[----:B------:R-:W-:Y:S01]  /*4e00*/  UISETP.NE.U32.AND UP3, UPT, UR42, URZ, UPT ;  /* 0x000000ff2a00728c */ /* 0x000fe2000bf65070 */
[----:B------:R-:W-:Y:S03]  /*4e10*/  ISETP.NE.AND.EX P2, PT, R119, RZ, PT, P2 ;  /* 0x000000ff7700720c */ /* 0x000fe60003f45320 */
[----:B------:R-:W-:Y:S09]  /*4e20*/  UISETP.NE.AND.EX UP3, UPT, UR43, URZ, UPT, UP3 ;  /* 0x000000ff2b00728c */ /* 0x000ff2000bf65330 */
[----:B------:R-:W-:Y:S05]  /*4e30*/  BRA.U !UP3, `(.L_x_79) ;  /* 0x000000010b387547 */ /* 0x000fea000b800000 */
[----:B------:R-:W-:Y:S01]  /*4e40*/  UISETP.NE.U32.AND UP0, UPT, UR40, URZ, UPT ;  /* 0x000000ff2800728c */ /* 0x000fe2000bf05070 */
[----:B------:R-:W-:Y:S03]  /*4e50*/  HFMA2 R130, -RZ, RZ, 0, 5.9604644775390625e-08 ;  /* 0x00000001ff827431 */ /* 0x000fe600000001ff */
[----:B------:R-:W-:Y:S06]  /*4e60*/  UISETP.NE.AND.EX UP0, UPT, UR41, URZ, UPT, UP0 ;  /* 0x000000ff2900728c */ /* 0x000fec000bf05300 */
[----:B------:R-:W-:Y:S05]  /*4e70*/  PLOP3.LUT P0, PT, PT, PT, UP0, 0x80, 0x8 ;  /* 0x000000000008781c */ /* 0x000fea0003f0f008 */
[----:B------:R-:W1:Y:S01]  /*4e80*/  @UP0 LDCU.64 UR6, c[0x0][0x888] ;  /* 0x00011100ff0607ac */ /* 0x000e620008000a00 */
[----:B------:R-:W-:Y:S04]  /*4e90*/  @UP0 UIMAD UR4, UR36, UR42, URZ ;  /* 0x0000002a240402a4 */ /* 0x000fe8000f8e02ff */
[----:B-1----:R-:W-:Y:S06]  /*4ea0*/  @UP0 UIMAD.WIDE UR6, UR4, 0x4, UR6 ;  /* 0x00000004040608a5 */ /* 0x002fec000f8e0206 */
[----:B------:R-:W-:Y:S02]  /*4eb0*/  IMAD.U32 R4, RZ, RZ, UR6 ;  /* 0x00000006ff047e24 */ /* 0x000fe4000f8e00ff */
[----:B------:R-:W-:Y:S05]  /*4ec0*/  IMAD.U32 R5, RZ, RZ, UR7 ;  /* 0x00000007ff057e24 */ /* 0x000fea000f8e00ff */
[----:B------:R-:W2:Y:S02]  /*4ed0*/  @P0 LDG.E R0, desc[UR44][R4.64] ;  /* 0x0000002c04000981 */ /* 0x000ea4000c1e1900 */
[----:B--2---:R-:W-:Y:S01]  /*4ee0*/  @P0 R2UR UR38, R0 ;  /* 0x00000000002602ca */ /* 0x004fe200000e0000 */
[----:B------:R-:W-:Y:S05]  /*4ef0*/  IMAD.MOV.U32 R0, RZ, RZ, 0x1 ;  /* 0x00000001ff007424 */ /* 0x000fea00078e00ff */
[----:B------:R-:W-:Y:S08]  /*4f00*/  @!P0 PRMT R130, R0, 0x7610, R130 ;  /* 0x0000761000828816 */ /* 0x000ff00000000082 */
[----:B------:R-:W1:Y:S02]  /*4f10*/  @!UP0 LDCU UR38, c[0x0][0x880] ;  /* 0x00011000ff2687ac */ /* 0x000e640008000800 */
.L_x_79:
[----:B------:R-:W-:Y:S05]  /*4f20*/  @!P2 BRA `(.L_x_80) ;  /* 0x000000000020a947 */ /* 0x000fea0003800000 */
[----:B---3--:R-:W-:Y:S04]  /*4f30*/  ISETP.NE.U32.AND P0, PT, R116, RZ, PT ;  /* 0x000000ff7400720c */ /* 0x008fe80003f05070 */
[----:B------:R-:W-:Y:S11]  /*4f40*/  ISETP.NE.AND.EX P0, PT, R117, RZ, PT, P0 ;  /* 0x000000ff7500720c */ /* 0x000ff60003f05300 */
[----:B------:R-:W-:Y:S02]  /*4f50*/  @!UPT UIADD3 URZ, UPT, UPT, URZ, URZ, URZ ;  /* 0x000000fffffff290 */ /* 0x000fe4000fffe0ff */
[----:B------:R-:W2:Y:S01]  /*4f60*/  @P0 LDC.64 R4, c[0x0][0x8a8] ;  /* 0x00022a00ff040b82 */ /* 0x000ea20000000a00 */
[----:B------:R-:W-:Y:S04]  /*4f70*/  @P0 IMAD R0, R118, UR36, RZ ;  /* 0x0000002476000c24 */ /* 0x000fe8000f8e02ff */
[----:B--2---:R-:W-:Y:S05]  /*4f80*/  @P0 IMAD.WIDE R4, R0, 0x4, R4 ;  /* 0x0000000400040825 */ /* 0x004fea00078e0204 */
[----:B-----5:R2:W5:Y:S02]  /*4f90*/  @P0 LDG.E R64, desc[UR44][R4.64] ;  /* 0x0000002c04400981 */ /* 0x020564000c1e1900 */
[----:B--2---:R-:W4:Y:S02]  /*4fa0*/  @!P0 LDC R64, c[0x0][0x8a0] ;  /* 0x00022800ff408b82 */ /* 0x004f240000000800 */
.L_x_80:
[----:B------:R-:W2:Y:S01]  /*4fb0*/  LDC.64 R4, c[0x0][0xb10] ;  /* 0x0002c400ff047b82 */ /* 0x000ea20000000a00 */
[----:B------:R-:W-:Y:S01]  /*4fc0*/  UISETP.NE.AND UP4, UPT, UR47, URZ, UPT ;  /* 0x000000ff2f00728c */ /* 0x000fe2000bf85270 */
[----:B------:R-:W-:Y:S01]  /*4fd0*/  SHF.L.U32 R8, R142, 0x1f, RZ ;  /* 0x0000001f8e087819 */ /* 0x000fe200000006ff */
[----:B------:R-:W-:Y:S01]  /*4fe0*/  UPLOP3.LUT UP0, UPT, UPT, UPT, UPT, 0x40, 0x4 ;  /* 0x000000000004789c */ /* 0x000fe20003f0e870 */
[----:B------:R-:W-:Y:S01]  /*4ff0*/  @P6 SHF.R.U32.HI R139, RZ, 0x10, R13 ;  /* 0x00000010ff8b6819 */ /* 0x000fe2000001160d */
[----:B------:R-:W-:Y:S03]  /*5000*/  ULEA UR50, UR39, UR46, 0x3 ;  /* 0x0000002e27327291 */ /* 0x000fe6000f8e18ff */
[----:B------:R-:W3:Y:S01]  /*5010*/  LDC.64 R6, c[0x0][0xb18] ;  /* 0x0002c600ff067b82 */ /* 0x000ee20000000a00 */
[----:B------:R-:W-:Y:S01]  /*5020*/  PLOP3.LUT P1, PT, PT, PT, UP4, 0x80, 0x8 ;  /* 0x000000000008781c */ /* 0x000fe20003f2f048 */
[----:B------:R-:W-:Y:S01]  /*5030*/  VIADD R146, R146, 0x1 ;  /* 0x0000000192927836 */ /* 0x000fe20000000000 */
[----:B------:R-:W-:Y:S02]  /*5040*/  CS2R R90, SRZ ;  /* 0x00000000005a7805 */ /* 0x000fe4000001ff00 */
[----:B------:R-:W-:Y:S02]  /*5050*/  CS2R R88, SRZ ;  /* 0x0000000000587805 */ /* 0x000fe4000001ff00 */
[----:B------:R-:W-:Y:S01]  /*5060*/  CS2R R82, SRZ ;  /* 0x0000000000527805 */ /* 0x000fe2000001ff00 */
[----:B------:R-:W1:Y:S01]  /*5070*/  @UP4 LDCU.64 UR4, c[0x0][0x888] ;  /* 0x00011100ff0447ac */ /* 0x000e620008000a00 */
[----:B------:R-:W-:Y:S02]  /*5080*/  CS2R R80, SRZ ;  /* 0x0000000000507805 */ /* 0x000fe4000001ff00 */
[----:B------:R-:W-:Y:S02]  /*5090*/  CS2R R74, SRZ ;  /* 0x00000000004a7805 */ /* 0x000fe4000001ff00 */
[----:B------:R-:W-:Y:S01]  /*50a0*/  CS2R R72, SRZ ;  /* 0x0000000000487805 */ /* 0x000fe2000001ff00 */
[----:B------:R-:W-:Y:S01]  /*50b0*/  @UP4 UPLOP3.LUT UP0, UPT, UPT, UPT, UP3, 0x80, 0x8 ;  /* 0x000000000008489c */ /* 0x000fe20003f0f030 */
[----:B------:R-:W-:Y:S01]  /*50c0*/  @P1 LOP3.LUT P0, RZ, R130, 0xff, RZ, 0xc0, !PT ;  /* 0x000000ff82ff1812 */ /* 0x000fe2000780c0ff */
[----:B-1----:R-:W-:Y:S02]  /*50d0*/  @UP4 UISETP.NE.AND UP1, UPT, UR38, URZ, UPT ;  /* 0x000000ff2600428c */ /* 0x002fe4000bf25270 */
[----:B------:R-:W-:Y:S02]  /*50e0*/  @UP4 UISETP.NE.U32.AND UP2, UPT, UR4, URZ, UPT ;  /* 0x000000ff0400428c */ /* 0x000fe4000bf45070 */
[----:B------:R-:W-:Y:S02]  /*50f0*/  @UP4 USEL UR4, URZ, 0xffffffff, UP1 ;  /* 0xffffffffff044887 */ /* 0x000fe40008800000 */
[----:B------:R-:W-:Y:S06]  /*5100*/  @UP4 UISETP.NE.AND.EX UP2, UPT, UR5, URZ, UPT, UP2 ;  /* 0x000000ff0500428c */ /* 0x000fec000bf45320 */
[----:B------:R-:W-:Y:S01]  /*5110*/  @P1 VOTEU.ANY UP1, P0 ;  /* 0x0000000000ff1886 */ /* 0x000fe20000020100 */
[----:B------:R-:W-:Y:S01]  /*5120*/  ISETP.NE.AND P0, PT, R61, 0x1, PT ;  /* 0x000000013d00780c */ /* 0x000fe20003f05270 */
[----:B------:R-:W-:Y:S04]  /*5130*/  @UP4 USEL UR5, URZ, 0xffffffff, UP2 ;  /* 0xffffffffff054887 */ /* 0x000fe80009000000 */
[----:B------:R-:W-:Y:S04]  /*5140*/  @UP0 USEL UR4, UR5, UR4, !UP1 ;  /* 0x0000000405040287 */ /* 0x000fe8000c800000 */
[----:B------:R-:W-:Y:S04]  /*5150*/  @UP4 ULOP3.LUT UR4, UR4, 0x1, URZ, 0xc0, !UPT ;  /* 0x0000000104044892 */ /* 0x000fe8000f8ec0ff */
[----:B------:R-:W1:Y:S01]  /*5160*/  @!P0 LDC R0, c[0x0][0xb20] ;  /* 0x0002c800ff008b82 */ /* 0x000e620000000800 */
[----:B------:R-:W-:Y:S01]  /*5170*/  UISETP.NE.U32.OR UP0, UPT, UR4, 0x1, !UP4 ;  /* 0x000000010400788c */ /* 0x000fe2000e705470 */
[----:B--2---:R-:W-:Y:S01]  /*5180*/  @!P0 IMAD.HI.U32 R4, R65, R4, RZ ;  /* 0x0000000441048227 */ /* 0x004fe200078e00ff */
[----:B---3--:R-:W-:Y:S05]  /*5190*/  @!P0 ISETP.NE.AND P1, PT, R6, 0x1, PT ;  /* 0x000000010600880c */ /* 0x008fea0003f25270 */
[----:B------:R-:W2:Y:S01]  /*51a0*/  @!P0 LDC R3, c[0x0][0xb0c] ;  /* 0x0002c300ff038b82 */ /* 0x000ea20000000800 */
[----:B------:R-:W-:Y:S01]  /*51b0*/  @!P0 IMAD.HI.U32 R7, R63, R7, RZ ;  /* 0x000000073f078227 */ /* 0x000fe200078e00ff */
[----:B------:R-:W-:Y:S02]  /*51c0*/  PLOP3.LUT P3, PT, PT, PT, UP0, 0x80, 0x8 ;  /* 0x000000000008781c */ /* 0x000fe40003f6f008 */
[----:B------:R-:W-:Y:S11]  /*51d0*/  @!P0 SHF.R.U32.HI R4, RZ, R5, R4 ;  /* 0x00000005ff048219 */ /* 0x000ff60000011604 */
[----:B------:R-:W-:Y:S04]  /*51e0*/  @P3 SHF.L.U32 R9, R140, 0x1f, RZ ;  /* 0x0000001f8c093819 */ /* 0x000fe800000006ff */
[----:B------:R-:W3:Y:S01]  /*51f0*/  @P3 SYNCS.PHASECHK.TRANS64.TRYWAIT P5, [UR46+0x40], R9 ;  /* 0x00004009ff0035a7 */ /* 0x000ee200080a112e */
[----:B-1----:R-:W-:Y:S02]  /*5200*/  @!P0 SHF.R.U32.HI R0, RZ, R0, R7 ;  /* 0x00000000ff008219 */ /* 0x002fe40000011607 */
[----:B--2---:R-:W-:Y:S02]  /*5210*/  @!P0 ISETP.NE.AND P2, PT, R3, 0x1, PT ;  /* 0x000000010300880c */ /* 0x004fe40003f45270 */
[----:B------:R-:W-:Y:S02]  /*5220*/  @!P0 SEL R5, R63, R0, !P1 ;  /* 0x000000003f058207 */ /* 0x000fe40004800000 */
[----:B------:R-:W-:Y:S05]  /*5230*/  @!P0 SEL R4, R65, R4, !P2 ;  /* 0x0000000441048207 */ /* 0x000fea0005000000 */
[----:B------:R-:W-:Y:S02]  /*5240*/  @!P0 IMAD.IADD R0, R5, 0x1, -R4 ;  /* 0x0000000105008824 */ /* 0x000fe400078e0a04 */
[----:B------:R-:W-:Y:S01]  /*5250*/  @!P0 IMAD.IADD R4, R4, 0x1, -R5 ;  /* 0x0000000104048824 */ /* 0x000fe200078e0a05 */
[----:B------:R1:W2:Y:S01]  /*5260*/  SYNCS.PHASECHK.TRANS64.TRYWAIT P4, [UR50+0x80], R8 ;  /* 0x00008008ff0075a7 */ /* 0x0002a20008081132 */
[----:B------:R-:W-:Y:S02]  /*5270*/  @!P0 IMAD R65, R0, R3, R65 ;  /* 0x0000000300418224 */ /* 0x000fe400078e0241 */
[----:B------:R-:W-:Y:S01]  /*5280*/  @!P0 IMAD R63, R4, R6, R63 ;  /* 0x00000006043f8224 */ /* 0x000fe200078e023f */
[----:B------:R-:W-:Y:S02]  /*5290*/  PLOP3.LUT P0, PT, PT, PT, PT, 0x8, 0x80 ;  /* 0x000000000080781c */ /* 0x000fe40003f0e170 */
[----:B---3--:R-:W-:Y:S01]  /*52a0*/  @P3 PLOP3.LUT P0, PT, P5, PT, PT, 0x8, 0x80 ;  /* 0x000000000080381c */ /* 0x008fe20002f0e170 */
[----:B------:R-:W-:Y:S01]  /*52b0*/  @!UPT UIADD3 URZ, UPT, UPT, URZ, URZ, URZ ;  /* 0x000000fffffff290 */ /* 0x000fe2000fffe0ff */
[----:B-1----:R-:W-:Y:S11]  /*52c0*/  BRA.U !UP0, `(.L_x_81) ;  /* 0x0000000108907547 */ /* 0x002ff6000b800000 */
[----:B------:R-:W-:Y:S01]  /*52d0*/  LOP3.LUT P1, RZ, R130, 0xff, RZ, 0xc0, !PT ;  /* 0x000000ff82ff7812 */ /* 0x000fe2000782c0ff */
[----:B------:R-:W-:Y:S01]  /*52e0*/  @!UPT UIADD3 URZ, UPT, UPT, URZ, URZ, URZ ;  /* 0x000000fffffff290 */ /* 0x000fe2000fffe0ff */
[----:B------:R-:W-:Y:S11]  /*52f0*/  @!P0 BRA `(.L_x_82) ;  /* 0x00000000000c8947 */ /* 0x000ff60003800000 */
[----:B------:R-:W-:Y:S04]  /*5300*/  SHF.L.U32 R3, R140, 0x1f, RZ ;  /* 0x0000001f8c037819 */ /* 0x000fe800000006ff */
[----:B------:R-:W1:Y:S02]  /*5310*/  SYNCS.PHASECHK.TRANS64.TRYWAIT P0, [UR46+0x40], R3 ;  /* 0x00004003ff0075a7 */ /* 0x000e64000800112e */
[----:B-1----:R-:W-:Y:S05]  /*5320*/  @!P0 BRA `(.L_x_83) ;  /* 0x0000001c00a08947 */ /* 0x002fea0003800000 */
.L_x_82:
[----:B------:R-:W-:Y:S01]  /*5330*/  UISETP.NE.U32.AND UP0, UPT, UR40, URZ, UPT ;  /* 0x000000ff2800728c */ /* 0x000fe2000bf05070 */
[----:B------:R-:W-:Y:S01]  /*5340*/  CS2R R74, SRZ ;  /* 0x00000000004a7805 */ /* 0x000fe2000001ff00 */
[----:B------:R-:W-:Y:S01]  /*5350*/  UISETP.NE.AND UP1, UPT, UR38, URZ, UPT ;  /* 0x000000ff2600728c */ /* 0x000fe2000bf25270 */
[----:B------:R-:W-:Y:S01]  /*5360*/  CS2R R72, SRZ ;  /* 0x0000000000487805 */ /* 0x000fe2000001ff00 */
[----:B------:R-:W-:Y:S01]  /*5370*/  UISETP.NE.AND.EX UP0, UPT, UR41, URZ, UPT, UP0 ;  /* 0x000000ff2900728c */ /* 0x000fe2000bf05300 */
[----:B------:R-:W-:Y:S01]  /*5380*/  CS2R R82, SRZ ;  /* 0x0000000000527805 */ /* 0x000fe2000001ff00 */
[----:B------:R-:W-:Y:S01]  /*5390*/  USEL UR4, URZ, 0xffffffff, UP1 ;  /* 0xffffffffff047887 */ /* 0x000fe20008800000 */
[----:B------:R-:W-:Y:S01]  /*53a0*/  CS2R R80, SRZ ;  /* 0x0000000000507805 */ /* 0x000fe2000001ff00 */
[----:B------:R-:W-:Y:S01]  /*53b0*/  USEL UR5, URZ, 0xffffffff, UP0 ;  /* 0xffffffffff057887 */ /* 0x000fe20008000000 */
[----:B------:R-:W-:Y:S02]  /*53c0*/  CS2R R90, SRZ ;  /* 0x00000000005a7805 */ /* 0x000fe4000001ff00 */
[----:B------:R-:W-:Y:S01]  /*53d0*/  CS2R R88, SRZ ;  /* 0x0000000000587805 */ /* 0x000fe2000001ff00 */
[----:B------:R-:W-:Y:S01]  /*53e0*/  VOTEU.ANY UP0, P1 ;  /* 0x0000000000ff7886 */ /* 0x000fe20000800100 */
[----:B------:R-:W-:Y:S01]  /*53f0*/  @UP3 USEL UR4, UR5, UR4, !UP0 ;  /* 0x0000000405043287 */ /* 0x000fe2000c000000 */
[----:B------:R-:W-:Y:S03]  /*5400*/  LOP3.LUT R140, R140, 0x1, RZ, 0x3c, !PT ;  /* 0x000000018c8c7812 */ /* 0x000fe600078e3cff */
[----:B------:R-:W-:Y:S04]  /*5410*/  ULOP3.LUT UR4, UR4, 0x1, URZ, 0xc0, !UPT ;  /* 0x0000000104047892 */ /* 0x000fe8000f8ec0ff */
[----:B------:R-:W-:Y:S02]  /*5420*/  UISETP.NE.U32.AND UP0, UPT, UR4, 0x1, UPT ;  /* 0x000000010400788c */ /* 0x000fe4000bf05070 */
[----:B------:R-:W-:Y:S04]  /*5430*/  UIADD3 UR4, UPT, UPT, UR46, 0x48, URZ ;  /* 0x000000482e047890 */ /* 0x000fe8000fffe0ff */
[----:B------:R-:W-:Y:S01]  /*5440*/  PLOP3.LUT P0, PT, PT, PT, UP0, 0x80, 0x8 ;  /* 0x000000000008781c */ /* 0x000fe20003f0f008 */
[----:B------:R-:W-:Y:S11]  /*5450*/  UPRMT UR4, UR37, 0x654, UR4 ;  /* 0x0000065425047896 */ /* 0x000ff60008000004 */
[----:B------:R-:W-:Y:S01]  /*5460*/  @!UPT UIADD3 URZ, UPT, UPT, URZ, URZ, URZ ;  /* 0x000000fffffff290 */ /* 0x000fe2000fffe0ff */
[----:B------:R3:W1:Y:S05]  /*5470*/  @P0 LDS.128 R72, [R143+0x180] ;  /* 0x000180008f480984 */ /* 0x00066a0000000c00 */
[----:B------:R3:W1:Y:S05]  /*5480*/  @P0 LDS.128 R80, [R143+0x980] ;  /* 0x000980008f500984 */ /* 0x00066a0000000c00 */
[----:B------:R3:W1:Y:S01]  /*5490*/  @P0 LDS.128 R88, [R143+0x1180] ;  /* 0x001180008f580984 */ /* 0x0006620000000c00 */
[----:B------:R-:W-:Y:S01]  /*54a0*/  @!PT LDS RZ, [RZ] ;  /* 0x00000000fffff984 */ /* 0x000fe20000000800 */
[----:B------:R-:W-:Y:S01]  /*54b0*/  @!PT LDS RZ, [RZ] ;  /* 0x00000000fffff984 */ /* 0x000fe20000000800 */
[----:B------:R-:W-:Y:S01]  /*54c0*/  @!PT LDS RZ, [RZ] ;  /* 0x00000000fffff984 */ /* 0x000fe20000000800 */
[----:B------:R-:W-:Y:S01]  /*54d0*/  @!PT LDS RZ, [RZ] ;  /* 0x00000000fffff984 */ /* 0x000fe20000000800 */
[----:B------:R4:W-:Y:S06]  /*54e0*/  MEMBAR.ALL.CTA ;  /* 0x0000000000007992 */ /* 0x0009ec0000008000 */
[----:B----4-:R-:W4:Y:S02]  /*54f0*/  FENCE.VIEW.ASYNC.S ;  /* 0x00000000000073c6 */ /* 0x010f240000000000 */
[----:B----4-:R-:W-:Y:S01]  /*5500*/  SYNCS.ARRIVE.TRANS64.RED.A1T0 RZ, [UR4], RZ ;  /* 0x000000ffffff79a7 */ /* 0x010fe20008100404 */
.L_x_81:
[----:B-1----:R-:W-:Y:S05]  /*5510*/  MOV R3, UR39 ;  /* 0x0000002700037c02 */ /* 0x002fea0008000f00 */
[----:B------:R-:W-:Y:S05]  /*5520*/  IMAD R66, R3, 0x30, R2 ;  /* 0x0000003003427824 */ /* 0x000fea00078e0202 */
[----:B------:R-:W-:Y:S04]  /*5530*/  SHF.R.U32.HI R5, RZ, 0x15, R66 ;  /* 0x00000015ff057819 */ /* 0x000fe80000011642 */
[----:B------:R-:W-:Y:S01]  /*5540*/  LOP3.LUT P0, RZ, R5, 0x3, R138, 0x48, !PT ;  /* 0x0000000305ff7812 */ /* 0x000fe2000780488a */
[----:B------:R-:W-:Y:S01]  /*5550*/  @!UPT UIADD3 URZ, UPT, UPT, URZ, URZ, URZ ;  /* 0x000000fffffff290 */ /* 0x000fe2000fffe0ff */
[----:B--2---:R-:W-:Y:S11]  /*5560*/  @P4 BRA `(.L_x_84) ;  /* 0x0000000000084947 */ /* 0x004ff60003800000 */
[----:B------:R-:W1:Y:S02]  /*5570*/  SYNCS.PHASECHK.TRANS64.TRYWAIT P1, [UR50+0x80], R8 ;  /* 0x00008008ff0075a7 */ /* 0x000e640008021132 */
[----:B-1----:R-:W-:Y:S05]  /*5580*/  @!P1 BRA `(.L_x_85) ;  /* 0x0000001c00209947 */ /* 0x002fea0003800000 */
.L_x_84:
[----:B------:R-:W-:Y:S05]  /*5590*/  @!P0 BRA `(.L_x_86) ;  /* 0x0000000000408947 */ /* 0x000fea0003800000 */
[----:B------:R-:W2:Y:S01]  /*55a0*/  LDCU.64 UR8, c[0x4][0x68] ;  /* 0x01000d00ff0877ac */ /* 0x000ea20008000a00 */
[----:B------:R-:W-:Y:S01]  /*55b0*/  MOV R15, 0x0 ;  /* 0x00000000000f7802 */ /* 0x000fe20000000f00 */
[----:B------:R-:W-:Y:S02]  /*55c0*/  HFMA2 R12, -RZ, RZ, 0, 5.9604644775390625e-08 ;  /* 0x00000001ff0c7431 */ /* 0x000fe400000001ff */
[----:B-1----:R-:W-:Y:S02]  /*55d0*/  IMAD.MOV.U32 R8, RZ, RZ, 0x192 ;  /* 0x00000192ff087424 */ /* 0x002fe400078e00ff */
[----:B------:R-:W-:Y:S01]  /*55e0*/  IMAD.MOV.U32 R13, RZ, RZ, RZ ;  /* 0x000000ffff0d7224 */ /* 0x000fe200078e00ff */
[----:B------:R-:W1:Y:S01]  /*55f0*/  LDCU.64 UR6, c[0x4][0x70] ;  /* 0x01000e00ff0677ac */ /* 0x000e620008000a00 */
[----:B------:R-:W3:Y:S01]  /*5600*/  LDC.64 R14, c[0x4][R15] ;  /* 0x010000000f0e7b82 */ /* 0x000ee20000000a00 */
[----:B------:R-:W4:Y:S01]  /*5610*/  LDCU.64 UR4, c[0x4][0x8] ;  /* 0x01000100ff0477ac */ /* 0x000f220008000a00 */
[----:B--2---:R-:W-:Y:S01]  /*5620*/  MOV R5, UR9 ;  /* 0x0000000900057c02 */ /* 0x004fe20008000f00 */
[----:B------:R-:W-:Y:S01]  /*5630*/  IMAD.U32 R4, RZ, RZ, UR8 ;  /* 0x00000008ff047e24 */ /* 0x000fe2000f8e00ff */
[----:B-1----:R-:W-:Y:S01]  /*5640*/  MOV R7, UR7 ;  /* 0x0000000700077c02 */ /* 0x002fe20008000f00 */
[----:B------:R-:W-:Y:S01]  /*5650*/  IMAD.U32 R6, RZ, RZ, UR6 ;  /* 0x00000006ff067e24 */ /* 0x000fe2000f8e00ff */
[----:B----4-:R-:W-:Y:S01]  /*5660*/  MOV R11, UR5 ;  /* 0x00000005000b7c02 */ /* 0x010fe20008000f00 */
[----:B------:R-:W-:Y:S02]  /*5670*/  IMAD.U32 R10, RZ, RZ, UR4 ;  /* 0x00000004ff0a7e24 */ /* 0x000fe4000f8e00ff */
[----:B------:R-:W-:Y:S07]  /*5680*/  LEPC R20, `(.L_x_86) ;  /* 0x000000001014794e */ /* 0x000fee0000000000 */
[----:B---3-5:R-:W-:Y:S05]  /*5690*/  CALL.ABS.NOINC R14 ;  /* 0x000000000e007343 */ /* 0x028fea0003c00000 */
.L_x_86:
[----:B------:R-:W-:Y:S05]  /*56a0*/  WARPSYNC.ALL ;  /* 0x0000000000007948 */ /* 0x000fea0003800000 */
[C---:B------:R-:W-:Y:S01]  /*56b0*/  R2UR UR4, R66.reuse ;  /* 0x00000000420472ca */ /* 0x040fe200000e0000 */
[----:B-1----:R-:W-:Y:S05]  /*56c0*/  VIADD R3, R66, 0x10 ;  /* 0x0000001042037836 */ /* 0x002fea0000000000 */
[----:B------:R-:W-:Y:S04]  /*56d0*/  SHF.R.U32.HI R3, RZ, 0x15, R3 ;  /* 0x00000015ff037819 */ /* 0x000fe80000011603 */
[----:B------:R-:W-:Y:S03]  /*56e0*/  LOP3.LUT P0, RZ, R3, 0x3, R138, 0x48, !PT ;  /* 0x0000000303ff7812 */ /* 0x000fe6000780488a */
[----:B------:R-:W1:Y:S10]  /*56f0*/  LDTM.x16 R40, tmem[UR4] ;  /* 0x00000004002879ee */ /* 0x000e740008240000 */
[----:B-1----:R-:W-:Y:S05]  /*5700*/  @!P0 BRA `(.L_x_87) ;  /* 0x0000000000408947 */ /* 0x002fea0003800000 */
[----:B------:R-:W1:Y:S01]  /*5710*/  LDCU.64 UR8, c[0x4][0x68] ;  /* 0x01000d00ff0877ac */ /* 0x000e620008000a00 */
[----:B------:R-:W-:Y:S01]  /*5720*/  MOV R15, 0x0 ;  /* 0x00000000000f7802 */ /* 0x000fe20000000f00 */
[----:B------:R-:W-:Y:S02]  /*5730*/  HFMA2 R12, -RZ, RZ, 0, 5.9604644775390625e-08 ;  /* 0x00000001ff0c7431 */ /* 0x000fe400000001ff */
[----:B------:R-:W-:Y:S02]  /*5740*/  IMAD.MOV.U32 R8, RZ, RZ, 0x192 ;  /* 0x00000192ff087424 */ /* 0x000fe400078e00ff */
[----:B------:R-:W-:Y:S01]  /*5750*/  IMAD.MOV.U32 R13, RZ, RZ, RZ ;  /* 0x000000ffff0d7224 */ /* 0x000fe200078e00ff */
[----:B------:R-:W2:Y:S01]  /*5760*/  LDCU.64 UR6, c[0x4][0x70] ;  /* 0x01000e00ff0677ac */ /* 0x000ea20008000a00 */
[----:B------:R-:W3:Y:S01]  /*5770*/  LDC.64 R14, c[0x4][R15] ;  /* 0x010000000f0e7b82 */ /* 0x000ee20000000a00 */
[----:B------:R-:W4:Y:S01]  /*5780*/  LDCU.64 UR4, c[0x4][0x8] ;  /* 0x01000100ff0477ac */ /* 0x000f220008000a00 */
[----:B-1----:R-:W-:Y:S01]  /*5790*/  MOV R5, UR9 ;  /* 0x0000000900057c02 */ /* 0x002fe20008000f00 */
[----:B------:R-:W-:Y:S01]  /*57a0*/  IMAD.U32 R4, RZ, RZ, UR8 ;  /* 0x00000008ff047e24 */ /* 0x000fe2000f8e00ff */
[----:B--2---:R-:W-:Y:S01]  /*57b0*/  MOV R7, UR7 ;  /* 0x0000000700077c02 */ /* 0x004fe20008000f00 */
[----:B------:R-:W-:Y:S01]  /*57c0*/  IMAD.U32 R6, RZ, RZ, UR6 ;  /* 0x00000006ff067e24 */ /* 0x000fe2000f8e00ff */
[----:B----4-:R-:W-:Y:S01]  /*57d0*/  MOV R11, UR5 ;  /* 0x00000005000b7c02 */ /* 0x010fe20008000f00 */
[----:B------:R-:W-:Y:S02]  /*57e0*/  IMAD.U32 R10, RZ, RZ, UR4 ;  /* 0x00000004ff0a7e24 */ /* 0x000fe4000f8e00ff */
[----:B------:R-:W-:Y:S07]  /*57f0*/  LEPC R20, `(.L_x_87) ;  /* 0x000000001014794e */ /* 0x000fee0000000000 */
[----:B---3-5:R-:W-:Y:S05]  /*5800*/  CALL.ABS.NOINC R14 ;  /* 0x000000000e007343 */ /* 0x028fea0003c00000 */
.L_x_87:
[----:B------:R-:W-:Y:S05]  /*5810*/  WARPSYNC.ALL ;  /* 0x0000000000007948 */ /* 0x000fea0003800000 */
[C---:B------:R-:W-:Y:S01]  /*5820*/  R2UR UR4, R66.reuse ;  /* 0x00000000420472ca */ /* 0x040fe200000e0000 */
[----:B------:R-:W-:Y:S05]  /*5830*/  VIADD R3, R66, 0x20 ;  /* 0x0000002042037836 */ /* 0x000fea0000000000 */
[----:B------:R-:W-:Y:S04]  /*5840*/  SHF.R.U32.HI R3, RZ, 0x15, R3 ;  /* 0x00000015ff037819 */ /* 0x000fe80000011603 */
[----:B------:R-:W-:Y:S03]  /*5850*/  LOP3.LUT P0, RZ, R3, 0x3, R138, 0x48, !PT ;  /* 0x0000000303ff7812 */ /* 0x000fe6000780488a */
[----:B------:R-:W1:Y:S10]  /*5860*/  LDTM.x16 R24, tmem[UR4+0x10] ;  /* 0x00001004001879ee */ /* 0x000e740008240000 */
        /* <DEDUP_REMOVED lines=17> */
.L_x_88:
[----:B------:R-:W-:Y:S01]  /*5980*/  ISETP.NE.AND P0, PT, R144, RZ, PT ;  /* 0x000000ff9000720c */ /* 0x000fe20003f05270 */
[----:B------:R-:W-:Y:S05]  /*5990*/  WARPSYNC.ALL ;  /* 0x0000000000007948 */ /* 0x000fea0003800000 */
[----:B----45:R-:W-:Y:S01]  /*59a0*/  IMAD R0, R64, R40, RZ ;  /* 0x0000002840007224 */ /* 0x030fe200078e02ff */
[----:B------:R-:W-:Y:S01]  /*59b0*/  R2UR UR4, R66 ;  /* 0x00000000420472ca */ /* 0x000fe200000e0000 */
[----:B------:R-:W-:Y:S01]  /*59c0*/  UIADD3 UR5, UPT, UPT, UR50, 0xa0, URZ ;  /* 0x000000a032057890 */ /* 0x000fe2000fffe0ff */
[----:B------:R-:W-:Y:S01]  /*59d0*/  SHF.L.U32 R68, R72, 0x10, RZ ;  /* 0x0000001048447819 */ /* 0x000fe200000006ff */
[----:B------:R-:W-:Y:S01]  /*59e0*/  IMAD R3, R64, R41, RZ ;  /* 0x0000002940037224 */ /* 0x000fe200078e02ff */
[----:B------:R-:W-:Y:S01]  /*59f0*/  PRMT R67, R72, 0x8880, RZ ;  /* 0x0000888048437816 */ /* 0x000fe200000000ff */
[----:B------:R-:W-:Y:S01]  /*5a00*/  IMAD R20, R64, R42, RZ ;  /* 0x0000002a40147224 */ /* 0x000fe200078e02ff */
[----:B------:R-:W-:Y:S01]  /*5a10*/  SHF.L.U32 R69, R72, 0x8, RZ ;  /* 0x0000000848457819 */ /* 0x000fe200000006ff */
[C---:B------:R-:W-:Y:S01]  /*5a20*/  IMAD R21, R64.reuse, R43, RZ ;  /* 0x0000002b40157224 */ /* 0x040fe200078e02ff */
[----:B------:R-:W-:Y:S01]  /*5a30*/  SHF.R.S32.HI R68, RZ, 0x18, R68 ;  /* 0x00000018ff447819 */ /* 0x000fe20000011444 */
[----:B------:R-:W-:Y:S01]  /*5a40*/  IMAD R0, R67, UR38, R0 ;  /* 0x0000002643007c24 */ /* 0x000fe2000f8e0200 */
[C---:B------:R-:W-:Y:S01]  /*5a50*/  PRMT R115, R73.reuse, 0x8880, RZ ;  /* 0x0000888049737816 */ /* 0x040fe200000000ff */
[----:B------:R-:W-:Y:S01]  /*5a60*/  IMAD R22, R64, R44, RZ ;  /* 0x0000002c40167224 */ /* 0x000fe200078e02ff */
[----:B------:R-:W-:Y:S01]  /*5a70*/  SHF.R.S32.HI R69, RZ, 0x18, R69 ;  /* 0x00000018ff457819 */ /* 0x000fe20000011445 */
[----:B------:R-:W-:Y:S01]  /*5a80*/  IMAD R3, R68, UR38, R3 ;  /* 0x0000002644037c24 */ /* 0x000fe2000f8e0203 */
[----:B------:R-:W-:Y:S01]  /*5a90*/  SHF.R.S32.HI R70, RZ, 0x18, R72 ;  /* 0x00000018ff467819 */ /* 0x000fe20000011448 */
[----:B------:R-:W-:Y:S01]  /*5aa0*/  IMAD.MOV.U32 R67, RZ, RZ, R115 ;  /* 0x000000ffff437224 */ /* 0x000fe200078e0073 */
[----:B------:R-:W-:Y:S01]  /*5ab0*/  SHF.L.U32 R114, R73, 0x10, RZ ;  /* 0x0000001049727819 */ /* 0x000fe200000006ff */
[----:B------:R-:W-:Y:S01]  /*5ac0*/  IMAD R20, R69, UR38, R20 ;  /* 0x0000002645147c24 */ /* 0x000fe2000f8e0214 */
[----:B------:R-:W-:Y:S01]  /*5ad0*/  SHF.L.U32 R112, R73, 0x8, RZ ;  /* 0x0000000849707819 */ /* 0x000fe200000006ff */
[----:B------:R-:W-:Y:S01]  /*5ae0*/  IMAD R21, R70, UR38, R21 ;  /* 0x0000002646157c24 */ /* 0x000fe2000f8e0215 */
[----:B------:R-:W-:Y:S01]  /*5af0*/  SHF.R.S32.HI R68, RZ, 0x18, R114 ;  /* 0x00000018ff447819 */ /* 0x000fe20000011472 */
[----:B------:R-:W-:Y:S01]  /*5b00*/  IMAD R23, R64, R45, RZ ;  /* 0x0000002d40177224 */ /* 0x000fe200078e02ff */
[----:B------:R-:W-:Y:S01]  /*5b10*/  PRMT R110, R74, 0x8880, RZ ;  /* 0x000088804a6e7816 */ /* 0x000fe200000000ff */
[----:B------:R-:W-:Y:S01]  /*5b20*/  IMAD R22, R67, UR38, R22 ;  /* 0x0000002643167c24 */ /* 0x000fe2000f8e0216 */
[----:B------:R-:W-:Y:S01]  /*5b30*/  SHF.R.S32.HI R67, RZ, 0x18, R112 ;  /* 0x00000018ff437819 */ /* 0x000fe20000011470 */
[----:B------:R-:W-:Y:S01]  /*5b40*/  IMAD R40, R64, R46, RZ ;  /* 0x0000002e40287224 */ /* 0x000fe200078e02ff */
[----:B------:R-:W-:Y:S01]  /*5b50*/  SHF.R.S32.HI R72, RZ, 0x18, R73 ;  /* 0x00000018ff487819 */ /* 0x000fe20000011449 */
[C---:B------:R-:W-:Y:S01]  /*5b60*/  IMAD.U32 R109, R74.reuse, 0x10000, RZ ;  /* 0x000100004a6d7824 */ /* 0x040fe200078e00ff */
[----:B------:R-:W-:Y:S01]  /*5b70*/  SHF.L.U32 R71, R74, 0x8, RZ ;  /* 0x000000084a477819 */ /* 0x000fe200000006ff */
[----:B------:R-:W-:Y:S01]  /*5b80*/  IMAD R41, R64, R47, RZ ;  /* 0x0000002f40297224 */ /* 0x000fe200078e02ff */
[----:B------:R-:W-:Y:S01]  /*5b90*/  MOV R69, R110 ;  /* 0x0000006e00457202 */ /* 0x000fe20000000f00 */
[----:B------:R-:W-:Y:S01]  /*5ba0*/  IMAD R23, R68, UR38, R23 ;  /* 0x0000002644177c24 */ /* 0x000fe2000f8e0217 */
[----:B------:R-:W-:Y:S01]  /*5bb0*/  SHF.R.S32.HI R68, RZ, 0x18, R109 ;  /* 0x00000018ff447819 */ /* 0x000fe2000001146d */
[C---:B------:R-:W-:Y:S01]  /*5bc0*/  IMAD R42, R64.reuse, R48, RZ ;  /* 0x00000030402a7224 */ /* 0x040fe200078e02ff */
[----:B------:R-:W-:Y:S01]  /*5bd0*/  PRMT R104, R75, 0x8880, RZ ;  /* 0x000088804b687816 */ /* 0x000fe200000000ff */
[----:B------:R-:W-:Y:S01]  /*5be0*/  IMAD R40, R67, UR38, R40 ;  /* 0x0000002643287c24 */ /* 0x000fe2000f8e0228 */
[----:B------:R-:W-:Y:S01]  /*5bf0*/  SHF.R.S32.HI R71, RZ, 0x18, R71 ;  /* 0x00000018ff477819 */ /* 0x000fe20000011447 */
[----:B------:R-:W-:Y:S01]  /*5c00*/  IMAD R43, R64, R49, RZ ;  /* 0x00000031402b7224 */ /* 0x000fe200078e02ff */
[----:B------:R-:W-:Y:S01]  /*5c10*/  SHF.R.S32.HI R74, RZ, 0x18, R74 ;  /* 0x00000018ff4a7819 */ /* 0x000fe2000001144a */
[----:B------:R-:W-:Y:S01]  /*5c20*/  IMAD R41, R72, UR38, R41 ;  /* 0x0000002648297c24 */ /* 0x000fe2000f8e0229 */
[C---:B------:R-:W-:Y:S01]  /*5c30*/  SHF.L.U32 R103, R75.reuse, 0x10, RZ ;  /* 0x000000104b677819 */ /* 0x040fe200000006ff */
[C---:B------:R-:W-:Y:S01]  /*5c40*/  IMAD R44, R64.reuse, R50, RZ ;  /* 0x00000032402c7224 */ /* 0x040fe200078e02ff */
[----:B------:R-:W-:Y:S01]  /*5c50*/  SHF.L.U32 R102, R75, 0x8, RZ ;  /* 0x000000084b667819 */ /* 0x000fe200000006ff */
[----:B------:R-:W-:Y:S01]  /*5c60*/  IMAD R42, R69, UR38, R42 ;  /* 0x00000026452a7c24 */ /* 0x000fe2000f8e022a */
[----:B------:R-:W-:Y:S01]  /*5c70*/  MOV R67, R104 ;  /* 0x0000006800437202 */ /* 0x000fe20000000f00 */
[----:B------:R-:W-:Y:S01]  /*5c80*/  IMAD R45, R64, R51, RZ ;  /* 0x00000033402d7224 */ /* 0x000fe200078e02ff */
[----:B------:R-:W-:Y:S01]  /*5c90*/  PRMT R113, R80, 0x8880, RZ ;  /* 0x0000888050717816 */ /* 0x000fe200000000ff */
[----:B------:R-:W-:Y:S01]  /*5ca0*/  IMAD R43, R68, UR38, R43 ;  /* 0x00000026442b7c24 */ /* 0x000fe2000f8e022b */
[----:B------:R-:W-:Y:S01]  /*5cb0*/  SHF.R.S32.HI R68, RZ, 0x18, R103 ;  /* 0x00000018ff447819 */ /* 0x000fe20000011467 */
[C---:B------:R-:W-:Y:S01]  /*5cc0*/  IMAD R46, R64.reuse, R52, RZ ;  /* 0x00000034402e7224 */ /* 0x040fe200078e02ff */
[----:B------:R-:W-:Y:S01]  /*5cd0*/  SHF.R.S32.HI R69, RZ, 0x18, R102 ;  /* 0x00000018ff457819 */ /* 0x000fe20000011466 */
[----:B------:R-:W-:Y:S01]  /*5ce0*/  IMAD R44, R71, UR38, R44 ;  /* 0x00000026472c7c24 */ /* 0x000fe2000f8e022c */
[----:B------:R-:W-:Y:S01]  /*5cf0*/  SHF.R.S32.HI R76, RZ, 0x18, R75 ;  /* 0x00000018ff4c7819 */ /* 0x000fe2000001144b */
[----:B------:R-:W-:Y:S01]  /*5d00*/  IMAD R47, R64, R53, RZ ;  /* 0x00000035402f7224 */ /* 0x000fe200078e02ff */
[----:B------:R-:W-:Y:S01]  /*5d10*/  SHF.L.U32 R111, R80, 0x10, RZ ;  /* 0x00000010506f7819 */ /* 0x000fe200000006ff */
[----:B------:R-:W-:Y:S01]  /*5d20*/  IMAD R45, R74, UR38, R45 ;  /* 0x000000264a2d7c24 */ /* 0x000fe2000f8e022d */
[----:B------:R-:W-:Y:S01]  /*5d30*/  PRMT R107, R81, 0x8880, RZ ;  /* 0x00008880516b7816 */ /* 0x000fe200000000ff */
[C---:B------:R-:W-:Y:S01]  /*5d40*/  IMAD R48, R64.reuse, R54, RZ ;  /* 0x0000003640307224 */ /* 0x040fe200078e02ff */
[----:B------:R-:W-:Y:S01]  /*5d50*/  SHF.R.S32.HI R78, RZ, 0x18, R80 ;  /* 0x00000018ff4e7819 */ /* 0x000fe20000011450 */
[----:B------:R-:W-:Y:S01]  /*5d60*/  IMAD R46, R67, UR38, R46 ;  /* 0x00000026432e7c24 */ /* 0x000fe2000f8e022e */
[----:B------:R-:W-:Y:S01]  /*5d70*/  MOV R67, R113 ;  /* 0x0000007100437202 */ /* 0x000fe20000000f00 */
[----:B------:R-:W-:Y:S01]  /*5d80*/  IMAD R49, R64, R55, RZ ;  /* 0x0000003740317224 */ /* 0x000fe200078e02ff */
[C---:B------:R-:W-:Y:S01]  /*5d90*/  SHF.L.U32 R106, R81.reuse, 0x10, RZ ;  /* 0x00000010516a7819 */ /* 0x040fe200000006ff */
[----:B------:R-:W-:Y:S01]  /*5da0*/  IMAD R47, R68, UR38, R47 ;  /* 0x00000026442f7c24 */ /* 0x000fe2000f8e022f */
[----:B------:R-:W-:Y:S01]  /*5db0*/  SHF.R.S32.HI R68, RZ, 0x18, R111 ;  /* 0x00000018ff447819 */ /* 0x000fe2000001146f */
[----:B------:R-:W-:Y:S01]  /*5dc0*/  IMAD R24, R64, R24, RZ ;  /* 0x0000001840187224 */ /* 0x000fe200078e02ff */
[----:B------:R-:W-:Y:S01]  /*5dd0*/  SHF.L.U32 R105, R81, 0x8, RZ ;  /* 0x0000000851697819 */ /* 0x000fe200000006ff */
[----:B------:R-:W-:Y:S01]  /*5de0*/  IMAD.SHL.U32 R108, R80, 0x100, RZ ;  /* 0x00000100506c7824 */ /* 0x000fe200078e00ff */
[----:B------:R-:W-:Y:S01]  /*5df0*/  PRMT R101, R82, 0x8880, RZ ;  /* 0x0000888052657816 */ /* 0x000fe200000000ff */
[----:B------:R-:W-:Y:S01]  /*5e00*/  IMAD R48, R69, UR38, R48 ;  /* 0x0000002645307c24 */ /* 0x000fe2000f8e0230 */
[----:B------:R-:W-:Y:S01]  /*5e10*/  MOV R69, R107 ;  /* 0x0000006b00457202 */ /* 0x000fe20000000f00 */
        /* <DEDUP_REMOVED lines=8> */
[----:B------:R-:W-:Y:S01]  /*5ea0*/  IMAD R27, R64, R27, RZ ;  /* 0x0000001b401b7224 */ /* 0x000fe200078e02ff */
[----:B------:R-:W-:Y:S01]  /*5eb0*/  SHF.L.U32 R99, R82, 0x8, RZ ;  /* 0x0000000852637819 */ /* 0x000fe200000006ff */
[----:B------:R-:W-:Y:S01]  /*5ec0*/  IMAD R25, R68, UR38, R25 ;  /* 0x0000002644197c24 */ /* 0x000fe2000f8e0219 */
[----:B------:R-:W-:Y:S01]  /*5ed0*/  SHF.R.S32.HI R68, RZ, 0x18, R106 ;  /* 0x00000018ff447819 */ /* 0x000fe2000001146a */
[C---:B------:R-:W-:Y:S01]  /*5ee0*/  IMAD R28, R64.reuse, R28, RZ ;  /* 0x0000001c401c7224 */ /* 0x040fe200078e02ff */
[----:B------:R-:W-:Y:S01]  /*5ef0*/  PRMT R98, R83, 0x8880, RZ ;  /* 0x0000888053627816 */ /* 0x000fe200000000ff */
        /* <DEDUP_REMOVED lines=11> */
[----:B------:R-:W-:Y:S01]  /*5fb0*/  SHF.L.U32 R95, R88, 0x10, RZ ;  /* 0x00000010585f7819 */ /* 0x000fe200000006ff */
[----:B------:R-:W-:Y:S01]  /*5fc0*/  IMAD R29, R68, UR38, R29 ;  /* 0x00000026441d7c24 */ /* 0x000fe2000f8e021d */
[----:B------:R-:W-:Y:S01]  /*5fd0*/  SHF.R.S32.HI R68, RZ, 0x18, R100 ;  /* 0x00000018ff447819 */ /* 0x000fe20000011464 */
[----:B------:R-:W-:Y:S01]  /*5fe0*/  IMAD R32, R64, R32, RZ ;  /* 0x0000002040207224 */ /* 0x000fe200078e02ff */
[----:B------:R-:W-:Y:S01]  /*5ff0*/  SHF.L.U32 R93, R88, 0x8, RZ ;  /* 0x00000008585d7819 */ /* 0x000fe200000006ff */
[----:B------:R-:W-:Y:S01]  /*6000*/  IMAD R30, R71, UR38, R30 ;  /* 0x00000026471e7c24 */ /* 0x000fe2000f8e021e */
[----:B------:R-:W-:Y:S01]  /*6010*/  SHF.R.S32.HI R71, RZ, 0x18, R94 ;  /* 0x00000018ff477819 */ /* 0x000fe2000001145e */
[----:B------:R-:W-:Y:S01]  /*6020*/  IMAD.MOV.U32 R67, RZ, RZ, R101 ;  /* 0x000000ffff437224 */ /* 0x000fe200078e0065 */
[C---:B------:R-:W-:Y:S01]  /*6030*/  PRMT R92, R89.reuse, 0x8880, RZ ;  /* 0x00008880595c7816 */ /* 0x040fe200000000ff */
[----:B------:R-:W-:Y:S01]  /*6040*/  IMAD R31, R80, UR38, R31 ;  /* 0x00000026501f7c24 */ /* 0x000fe2000f8e021f */
[----:B------:R-:W-:Y:S01]  /*6050*/  SHF.R.S32.HI R70, RZ, 0x18, R88 ;  /* 0x00000018ff467819 */ /* 0x000fe20000011458 */
[C---:B------:R-:W-:Y:S01]  /*6060*/  IMAD R33, R64.reuse, R33, RZ ;  /* 0x0000002140217224 */ /* 0x040fe200078e02ff */
[----:B------:R-:W-:Y:S01]  /*6070*/  SHF.L.U32 R87, R89, 0x10, RZ ;  /* 0x0000001059577819 */ /* 0x000fe200000006ff */
[----:B------:R-:W-:Y:S01]  /*6080*/  IMAD R32, R67, UR38, R32 ;  /* 0x0000002643207c24 */ /* 0x000fe2000f8e0220 */
[----:B------:R-:W-:Y:S01]  /*6090*/  SHF.R.S32.HI R67, RZ, 0x18, R99 ;  /* 0x00000018ff437819 */ /* 0x000fe20000011463 */
[----:B------:R-:W-:Y:S01]  /*60a0*/  IMAD R34, R64, R34, RZ ;  /* 0x0000002240227224 */ /* 0x000fe200078e02ff */
[----:B------:R-:W-:Y:S01]  /*60b0*/  SHF.R.S32.HI R86, RZ, 0x18, R89 ;  /* 0x00000018ff567819 */ /* 0x000fe20000011459 */
[----:B------:R-:W-:Y:S01]  /*60c0*/  IMAD.U32 R96, R83, 0x10000, RZ ;  /* 0x0001000053607824 */ /* 0x000fe200078e00ff */
[----:B------:R-:W-:Y:S01]  /*60d0*/  PRMT R83, R90, 0x8880, RZ ;  /* 0x000088805a537816 */ /* 0x000fe200000000ff */
[----:B------:R-:W-:Y:S01]  /*60e0*/  IMAD R35, R64, R35, RZ ;  /* 0x0000002340237224 */ /* 0x000fe200078e02ff */
[----:B------:R-:W-:Y:S01]  /*60f0*/  SHF.L.U32 R81, R90, 0x10, RZ ;  /* 0x000000105a517819 */ /* 0x000fe200000006ff */
[----:B------:R-:W-:Y:S01]  /*6100*/  IMAD R33, R68, UR38, R33 ;  /* 0x0000002644217c24 */ /* 0x000fe2000f8e0221 */
[----:B------:R-:W-:Y:S01]  /*6110*/  SHF.R.S32.HI R68, RZ, 0x18, R96 ;  /* 0x00000018ff447819 */ /* 0x000fe20000011460 */
[----:B------:R-:W-:Y:S01]  /*6120*/  IMAD R36, R64, R36, RZ ;  /* 0x0000002440247224 */ /* 0x000fe200078e02ff */
[----:B------:R-:W-:Y:S01]  /*6130*/  SHF.L.U32 R79, R90, 0x8, RZ ;  /* 0x000000085a4f7819 */ /* 0x000fe200000006ff */
[----:B------:R-:W-:Y:S01]  /*6140*/  IMAD R34, R67, UR38, R34 ;  /* 0x0000002643227c24 */ /* 0x000fe2000f8e0222 */
[----:B------:R-:W-:Y:S01]  /*6150*/  MOV R67, R97 ;  /* 0x0000006100437202 */ /* 0x000fe20000000f00 */
[----:B------:R-:W-:Y:S01]  /*6160*/  IMAD R37, R64, R37, RZ ;  /* 0x0000002540257224 */ /* 0x000fe200078e02ff */
[C---:B------:R-:W-:Y:S01]  /*6170*/  PRMT R77, R91.reuse, 0x8880, RZ ;  /* 0x000088805b4d7816 */ /* 0x040fe200000000ff */
[----:B------:R-:W-:Y:S01]  /*6180*/  IMAD R35, R82, UR38, R35 ;  /* 0x0000002652237c24 */ /* 0x000fe2000f8e0223 */
[----:B------:R-:W-:Y:S01]  /*6190*/  SHF.R.S32.HI R88, RZ, 0x18, R90 ;  /* 0x00000018ff587819 */ /* 0x000fe2000001145a */
[C---:B------:R-:W-:Y:S01]  /*61a0*/  IMAD R38, R64.reuse, R38, RZ ;  /* 0x0000002640267224 */ /* 0x040fe200078e02ff */
[----:B------:R-:W-:Y:S01]  /*61b0*/  SHF.L.U32 R75, R91, 0x10, RZ ;  /* 0x000000105b4b7819 */ /* 0x000fe200000006ff */
[----:B------:R-:W-:Y:S01]  /*61c0*/  IMAD R36, R69, UR38, R36 ;  /* 0x0000002645247c24 */ /* 0x000fe2000f8e0224 */
[----:B------:R-:W-:Y:S01]  /*61d0*/  MOV R69, R92 ;  /* 0x0000005c00457202 */ /* 0x000fe20000000f00 */
[----:B------:R-:W-:Y:S01]  /*61e0*/  IMAD R39, R64, R39, RZ ;  /* 0x0000002740277224 */ /* 0x000fe200078e02ff */
[----:B------:R-:W-:Y:S01]  /*61f0*/  SHF.L.U32 R73, R91, 0x8, RZ ;  /* 0x000000085b497819 */ /* 0x000fe200000006ff */
[----:B------:R-:W-:Y:S01]  /*6200*/  IMAD R37, R68, UR38, R37 ;  /* 0x0000002644257c24 */ /* 0x000fe2000f8e0225 */
[----:B------:R-:W-:Y:S01]  /*6210*/  SHF.R.S32.HI R68, RZ, 0x18, R95 ;  /* 0x00000018ff447819 */ /* 0x000fe2000001145f */
[----:B------:R-:W-:Y:S01]  /*6220*/  IMAD R38, R71, UR38, R38 ;  /* 0x0000002647267c24 */ /* 0x000fe2000f8e0226 */
[----:B------:R-:W-:Y:S01]  /*6230*/  SHF.R.S32.HI R90, RZ, 0x18, R91 ;  /* 0x00000018ff5a7819 */ /* 0x000fe2000001145b */
[----:B------:R-:W-:Y:S01]  /*6240*/  IMAD R39, R84, UR38, R39 ;  /* 0x0000002654277c24 */ /* 0x000fe2000f8e0227 */
[----:B------:R-:W-:Y:S01]  /*6250*/  I2IP.S8.S32.SAT R124, R21, R20, RZ ;  /* 0x00000014157c7239 */ /* 0x000fe200000014ff */
[----:B------:R-:W-:Y:S01]  /*6260*/  IMAD.SHL.U32 R85, R89, 0x100, RZ ;  /* 0x0000010059557824 */ /* 0x000fe200078e00ff */
[----:B------:R-:W-:Y:S01]  /*6270*/  I2IP.S8.S32.SAT R125, R41, R40, RZ ;  /* 0x00000028297d7239 */ /* 0x000fe200000014ff */
[----:B------:R-:W1:Y:S01]  /*6280*/  LDTM.x16 R4, tmem[UR4+0x20] ;  /* 0x00002004000479ee */ /* 0x000e620008240000 */
[----:B------:R-:W-:Y:S01]  /*6290*/  NOP ;  /* 0x0000000000007918 */ /* 0x000fe20000000000 */
[----:B------:R-:W-:Y:S01]  /*62a0*/  UPRMT UR5, UR37, 0x654, UR5 ;  /* 0x0000065425057896 */ /* 0x000fe20008000005 */
[----:B------:R-:W-:Y:S01]  /*62b0*/  I2IP.S8.S32.SAT R124, R3, R0, R124 ;  /* 0x00000000037c7239 */ /* 0x000fe2000000147c */
[----:B------:R-:W-:Y:S01]  /*62c0*/  UIADD3 UR16, UPT, UPT, UR39, 0x1, URZ ;  /* 0x0000000127107890 */ /* 0x000fe2000fffe0ff */
[----:B------:R-:W-:Y:S01]  /*62d0*/  I2IP.S8.S32.SAT R125, R23, R22, R125 ;  /* 0x00000016177d7239 */ /* 0x000fe2000000147d */
[----:B------:R-:W-:Y:S01]  /*62e0*/  BSSY.RECONVERGENT B0, `(.L_x_89) ;  /* 0x000005f000007945 */ /* 0x000fe20003800200 */
[----:B------:R-:W-:Y:S02]  /*62f0*/  I2IP.S8.S32.SAT R126, R45, R44, RZ ;  /* 0x0000002c2d7e7239 */ /* 0x000fe400000014ff */
[----:B------:R-:W-:Y:S02]  /*6300*/  I2IP.S8.S32.SAT R127, R49, R48, RZ ;  /* 0x00000030317f7239 */ /* 0x000fe400000014ff */
[----:B-1----:R-:W-:Y:S01]  /*6310*/  SYNCS.ARRIVE.TRANS64.RED.A1T0 RZ, [UR5], RZ ;  /* 0x000000ffffff79a7 */ /* 0x002fe20008100405 */
[----:B------:R-:W-:Y:S02]  /*6320*/  I2IP.S8.S32.SAT R126, R43, R42, R126 ;  /* 0x0000002a2b7e7239 */ /* 0x000fe4000000147e */
[----:B------:R-:W-:Y:S02]  /*6330*/  I2IP.S8.S32.SAT R127, R47, R46, R127 ;  /* 0x0000002e2f7f7239 */ /* 0x000fe4000000147f */
[----:B------:R-:W-:Y:S02]  /*6340*/  I2IP.S8.S32.SAT R132, R27, R26, RZ ;  /* 0x0000001a1b847239 */ /* 0x000fe400000014ff */
[----:B------:R-:W-:Y:S01]  /*6350*/  I2IP.S8.S32.SAT R133, R31, R30, RZ ;  /* 0x0000001e1f857239 */ /* 0x000fe200000014ff */
[----:B------:R1:W-:Y:S01]  /*6360*/  STS.128 [R143+0x1980], R124 ;  /* 0x0019807c8f007388 */ /* 0x0003e20000000c00 */
[----:B------:R-:W-:Y:S02]  /*6370*/  I2IP.S8.S32.SAT R132, R25, R24, R132 ;  /* 0x0000001819847239 */ /* 0x000fe40000001484 */
[----:B------:R-:W-:Y:S01]  /*6380*/  I2IP.S8.S32.SAT R133, R29, R28, R133 ;  /* 0x0000001c1d857239 */ /* 0x000fe20000001485 */
[C---:B------:R-:W-:Y:S01]  /*6390*/  IMAD R4, R64.reuse, R4, RZ ;  /* 0x0000000440047224 */ /* 0x040fe200078e02ff */
[----:B------:R-:W-:Y:S01]  /*63a0*/  I2IP.S8.S32.SAT R134, R35, R34, RZ ;  /* 0x0000002223867239 */ /* 0x000fe200000014ff */
[C---:B------:R-:W-:Y:S01]  /*63b0*/  IMAD R5, R64.reuse, R5, RZ ;  /* 0x0000000540057224 */ /* 0x040fe200078e02ff */
[----:B------:R-:W-:Y:S01]  /*63c0*/  I2IP.S8.S32.SAT R135, R39, R38, RZ ;  /* 0x0000002627877239 */ /* 0x000fe200000014ff */
[----:B------:R-:W-:Y:S01]  /*63d0*/  IMAD R4, R67, UR38, R4 ;  /* 0x0000002643047c24 */ /* 0x000fe2000f8e0204 */
[----:B------:R-:W-:Y:S01]  /*63e0*/  SHF.R.S32.HI R67, RZ, 0x18, R93 ;  /* 0x00000018ff437819 */ /* 0x000fe2000001145d */
[C---:B------:R-:W-:Y:S01]  /*63f0*/  IMAD R6, R64.reuse, R6, RZ ;  /* 0x0000000640067224 */ /* 0x040fe200078e02ff */
[----:B------:R-:W-:Y:S01]  /*6400*/  I2IP.S8.S32.SAT R134, R33, R32, R134 ;  /* 0x0000002021867239 */ /* 0x000fe20000001486 */
[----:B------:R-:W-:Y:S01]  /*6410*/  IMAD R7, R64, R7, RZ ;  /* 0x0000000740077224 */ /* 0x000fe200078e02ff */
[----:B------:R-:W-:Y:S01]  /*6420*/  I2IP.S8.S32.SAT R135, R37, R36, R135 ;  /* 0x0000002425877239 */ /* 0x000fe20000001487 */
[----:B------:R-:W-:Y:S01]  /*6430*/  IMAD R5, R68, UR38, R5 ;  /* 0x0000002644057c24 */ /* 0x000fe2000f8e0205 */
[----:B------:R-:W-:Y:S01]  /*6440*/  SHF.R.S32.HI R68, RZ, 0x18, R87 ;  /* 0x00000018ff447819 */ /* 0x000fe20000011457 */
[C---:B------:R-:W-:Y:S02]  /*6450*/  IMAD R8, R64.reuse, R8, RZ ;  /* 0x0000000840087224 */ /* 0x040fe400078e02ff */
[----:B------:R-:W-:Y:S01]  /*6460*/  IMAD R6, R67, UR38, R6 ;  /* 0x0000002643067c24 */ /* 0x000fe2000f8e0206 */
[----:B------:R1:W-:Y:S01]  /*6470*/  STS.128 [R143+0x2180], R132 ;  /* 0x002180848f007388 */ /* 0x0003e20000000c00 */
[----:B------:R-:W-:Y:S01]  /*6480*/  IMAD R9, R64, R9, RZ ;  /* 0x0000000940097224 */ /* 0x000fe200078e02ff */
[----:B------:R-:W-:Y:S01]  /*6490*/  SHF.R.S32.HI R67, RZ, 0x18, R85 ;  /* 0x00000018ff437819 */ /* 0x000fe20000011455 */
[----:B------:R-:W-:Y:S02]  /*64a0*/  IMAD R7, R70, UR38, R7 ;  /* 0x0000002646077c24 */ /* 0x000fe4000f8e0207 */
[C---:B------:R-:W-:Y:S02]  /*64b0*/  IMAD R10, R64.reuse, R10, RZ ;  /* 0x0000000a400a7224 */ /* 0x040fe400078e02ff */
[----:B------:R-:W-:Y:S01]  /*64c0*/  IMAD R8, R69, UR38, R8 ;  /* 0x0000002645087c24 */ /* 0x000fe2000f8e0208 */
[----:B------:R-:W-:Y:S01]  /*64d0*/  I2IP.S8.S32.SAT R148, R7, R6, RZ ;  /* 0x0000000607947239 */ /* 0x000fe200000014ff */
[----:B------:R-:W-:Y:S01]  /*64e0*/  IMAD R11, R64, R11, RZ ;  /* 0x0000000b400b7224 */ /* 0x000fe200078e02ff */
[----:B------:R-:W-:Y:S01]  /*64f0*/  MOV R69, R83 ;  /* 0x0000005300457202 */ /* 0x000fe20000000f00 */
[----:B------:R-:W-:Y:S01]  /*6500*/  IMAD R9, R68, UR38, R9 ;  /* 0x0000002644097c24 */ /* 0x000fe2000f8e0209 */
[----:B------:R-:W-:Y:S01]  /*6510*/  I2IP.S8.S32.SAT R148, R5, R4, R148 ;  /* 0x0000000405947239 */ /* 0x000fe20000001494 */
[C---:B------:R-:W-:Y:S01]  /*6520*/  IMAD R12, R64.reuse, R12, RZ ;  /* 0x0000000c400c7224 */ /* 0x040fe200078e02ff */
[----:B------:R-:W-:Y:S01]  /*6530*/  SHF.R.S32.HI R68, RZ, 0x18, R81 ;  /* 0x00000018ff447819 */ /* 0x000fe20000011451 */
[----:B------:R-:W-:Y:S01]  /*6540*/  IMAD R10, R67, UR38, R10 ;  /* 0x00000026430a7c24 */ /* 0x000fe2000f8e020a */
[----:B------:R-:W-:Y:S01]  /*6550*/  SHF.R.S32.HI R67, RZ, 0x18, R79 ;  /* 0x00000018ff437819 */ /* 0x000fe2000001144f */
[----:B------:R-:W-:Y:S02]  /*6560*/  IMAD R13, R64, R13, RZ ;  /* 0x0000000d400d7224 */ /* 0x000fe400078e02ff */
[----:B------:R-:W-:Y:S02]  /*6570*/  IMAD R11, R86, UR38, R11 ;  /* 0x00000026560b7c24 */ /* 0x000fe4000f8e020b */
[C---:B------:R-:W-:Y:S02]  /*6580*/  IMAD R14, R64.reuse, R14, RZ ;  /* 0x0000000e400e7224 */ /* 0x040fe400078e02ff */
[----:B------:R-:W-:Y:S01]  /*6590*/  IMAD R12, R69, UR38, R12 ;  /* 0x00000026450c7c24 */ /* 0x000fe2000f8e020c */
[----:B------:R-:W-:Y:S01]  /*65a0*/  I2IP.S8.S32.SAT R149, R11, R10, RZ ;  /* 0x0000000a0b957239 */ /* 0x000fe200000014ff */
[----:B------:R-:W-:Y:S01]  /*65b0*/  IMAD R15, R64, R15, RZ ;  /* 0x0000000f400f7224 */ /* 0x000fe200078e02ff */
[----:B------:R-:W-:Y:S01]  /*65c0*/  MOV R69, R77 ;  /* 0x0000004d00457202 */ /* 0x000fe20000000f00 */
[----:B------:R-:W-:Y:S01]  /*65d0*/  IMAD R13, R68, UR38, R13 ;  /* 0x00000026440d7c24 */ /* 0x000fe2000f8e020d */
[----:B------:R-:W-:Y:S01]  /*65e0*/  SHF.R.S32.HI R68, RZ, 0x18, R75 ;  /* 0x00000018ff447819 */ /* 0x000fe2000001144b */
[C---:B------:R-:W-:Y:S01]  /*65f0*/  IMAD R16, R64.reuse, R16, RZ ;  /* 0x0000001040107224 */ /* 0x040fe200078e02ff */
[----:B------:R-:W-:Y:S01]  /*6600*/  I2IP.S8.S32.SAT R149, R9, R8, R149 ;  /* 0x0000000809957239 */ /* 0x000fe20000001495 */
[----:B------:R-:W-:Y:S01]  /*6610*/  IMAD R14, R67, UR38, R14 ;  /* 0x00000026430e7c24 */ /* 0x000fe2000f8e020e */
[----:B------:R-:W-:Y:S01]  /*6620*/  SHF.R.S32.HI R67, RZ, 0x18, R73 ;  /* 0x00000018ff437819 */ /* 0x000fe20000011449 */
[----:B------:R-:W-:Y:S02]  /*6630*/  IMAD R17, R64, R17, RZ ;  /* 0x0000001140117224 */ /* 0x000fe400078e02ff */
[----:B------:R-:W-:Y:S02]  /*6640*/  IMAD R15, R88, UR38, R15 ;  /* 0x00000026580f7c24 */ /* 0x000fe4000f8e020f */
[----:B------:R-:W-:Y:S02]  /*6650*/  IMAD R16, R69, UR38, R16 ;  /* 0x0000002645107c24 */ /* 0x000fe4000f8e0210 */
[----:B------:R-:W-:Y:S01]  /*6660*/  IMAD R18, R64, R18, RZ ;  /* 0x0000001240127224 */ /* 0x000fe200078e02ff */
[----:B------:R-:W-:Y:S01]  /*6670*/  I2IP.S8.S32.SAT R147, R15, R14, RZ ;  /* 0x0000000e0f937239 */ /* 0x000fe200000014ff */
[----:B------:R-:W-:Y:S02]  /*6680*/  IMAD R17, R68, UR38, R17 ;  /* 0x0000002644117c24 */ /* 0x000fe4000f8e0211 */
[----:B------:R-:W-:Y:S01]  /*6690*/  IMAD R19, R64, R19, RZ ;  /* 0x0000001340137224 */ /* 0x000fe200078e02ff */
[----:B------:R-:W-:Y:S01]  /*66a0*/  I2IP.S8.S32.SAT R150, R13, R12, R147 ;  /* 0x0000000c0d967239 */ /* 0x000fe20000001493 */
[----:B------:R-:W-:Y:S02]  /*66b0*/  IMAD R18, R67, UR38, R18 ;  /* 0x0000002643127c24 */ /* 0x000fe4000f8e0212 */
[----:B------:R-:W-:Y:S05]  /*66c0*/  IMAD R19, R90, UR38, R19 ;  /* 0x000000265a137c24 */ /* 0x000fea000f8e0213 */
[----:B------:R-:W-:Y:S04]  /*66d0*/  I2IP.S8.S32.SAT R152, R19, R18, RZ ;  /* 0x0000001213987239 */ /* 0x000fe800000014ff */
[----:B------:R-:W-:Y:S05]  /*66e0*/  I2IP.S8.S32.SAT R151, R17, R16, R152 ;  /* 0x0000001011977239 */ /* 0x000fea0000001498 */
[----:B------:R1:W-:Y:S01]  /*66f0*/  STS.128 [R143+0x2980], R148 ;  /* 0x002980948f007388 */ /* 0x0003e20000000c00 */
[----:B------:R-:W-:Y:S01]  /*6700*/  @!PT LDS RZ, [RZ] ;  /* 0x00000000fffff984 */ /* 0x000fe20000000800 */
[----:B------:R-:W-:Y:S01]  /*6710*/  @!PT LDS RZ, [RZ] ;  /* 0x00000000fffff984 */ /* 0x000fe20000000800 */
[----:B------:R-:W-:Y:S01]  /*6720*/  @!PT LDS RZ, [RZ] ;  /* 0x00000000fffff984 */ /* 0x000fe20000000800 */
[----:B------:R-:W-:Y:S01]  /*6730*/  @!PT LDS RZ, [RZ] ;  /* 0x00000000fffff984 */ /* 0x000fe20000000800 */
[----:B------:R2:W-:Y:S07]  /*6740*/  MEMBAR.ALL.CTA ;  /* 0x0000000000007992 */ /* 0x0005ee0000008000 */
[----:B--2---:R-:W2:Y:S02]  /*6750*/  FENCE.VIEW.ASYNC.S ;  /* 0x00000000000073c6 */ /* 0x004ea40000000000 */
[----:B--2---:R-:W-:Y:S06]  /*6760*/  BAR.SYNC.DEFER_BLOCKING 0x1, 0x80 ;  /* 0x0042000000007b1d */ /* 0x004fec0000010000 */
[----:B------:R-:W-:Y:S05]  /*6770*/  @P0 BRA `(.L_x_90) ;  /* 0x0000000000540947 */ /* 0x000fea0003800000 */
[----:B------:R-:W-:Y:S01]  /*6780*/  R2UR UR13, R123 ;  /* 0x000000007b0d72ca */ /* 0x000fe200000e0000 */
[----:B------:R-:W-:Y:S01]  /*6790*/  UIADD3 UR18, UP0, UPT, UR48, 0x680, URZ ;  /* 0x0000068030127890 */ /* 0x000fe2000ff1e0ff */
[----:B------:R-:W-:Y:S01]  /*67a0*/  R2UR UR14, R129 ;  /* 0x00000000810e72ca */ /* 0x000fe200000e0000 */
[----:B------:R-:W-:Y:S02]  /*67b0*/  UIADD3 UR12, UPT, UPT, UR46, 0x1980, URZ ;  /* 0x000019802e0c7890 */ /* 0x000fe4000fffe0ff */
[----:B------:R-:W-:Y:S01]  /*67c0*/  UIADD3.X UR19, UPT, UPT, URZ, UR49, URZ, UP0, !UPT ;  /* 0x00000031ff137290 */ /* 0x000fe200087fe4ff */
[----:B------:R-:W-:Y:S01]  /*67d0*/  UMOV UR15, UR36 ;  /* 0x00000024000f7c82 */ /* 0x000fe20008000000 */
[----:B------:R-:W-:Y:S01]  /*67e0*/  UIADD3 UR8, UPT, UPT, UR46, 0x2180, URZ ;  /* 0x000021802e087890 */ /* 0x000fe2000fffe0ff */
[----:B------:R-:W-:Y:S01]  /*67f0*/  UMOV UR11, UR36 ;  /* 0x00000024000b7c82 */ /* 0x000fe20008000000 */
[----:B------:R-:W-:Y:S04]  /*6800*/  UIADD3 UR4, UPT, UPT, UR46, 0x2980, URZ ;  /* 0x000029802e047890 */ /* 0x000fe8000fffe0ff */
[----:B------:R-:W-:Y:S02]  /*6810*/  UIMAD UR13, UR13, 0x30, URZ ;  /* 0x000000300d0d78a4 */ /* 0x000fe4000f8e02ff */
[----:B------:R-:W-:Y:S02]  /*6820*/  USHF.L.U32 UR14, UR14, 0x7, URZ ;  /* 0x000000070e0e7899 */ /* 0x000fe400080006ff */
[----:B------:R-:W-:Y:S02]  /*6830*/  UIADD3 UR9, UPT, UPT, UR13, 0x10, URZ ;  /* 0x000000100d097890 */ /* 0x000fe4000fffe0ff */
[----:B------:R-:W-:Y:S01]  /*6840*/  UIADD3 UR5, UPT, UPT, UR13, 0x20, URZ ;  /* 0x000000200d057890 */ /* 0x000fe2000fffe0ff */
[----:B------:R-:W-:Y:S02]  /*6850*/  UMOV UR7, UR36 ;  /* 0x0000002400077c82 */ /* 0x000fe40008000000 */
[----:B------:R-:W-:Y:S01]  /*6860*/  UMOV UR10, UR14 ;  /* 0x0000000e000a7c82 */ /* 0x000fe20008000000 */
[----:B------:R-:W-:Y:S01]  /*6870*/  UMOV UR6, UR14 ;  /* 0x0000000e00067c82 */ /* 0x000fe20008000000 */
[----:B------:R2:W-:Y:S02]  /*6880*/  UTMASTG.3D [UR12], [UR18] ;  /* 0x0000000c120073b5 */ /* 0x0005e40008010000 */
[----:B------:R2:W-:Y:S02]  /*6890*/  UTMASTG.3D [UR8], [UR18] ;  /* 0x00000008120073b5 */ /* 0x0005e40008010000 */
[----:B------:R2:W-:Y:S01]  /*68a0*/  UTMASTG.3D [UR4], [UR18] ;  /* 0x00000004120073b5 */ /* 0x0005e20008010000 */
[----:B------:R0:W-:Y:S01]  /*68b0*/  UTMACMDFLUSH ;  /* 0x00000000000079b7 */ /* 0x0001e20000000000 */
[----:B--2---:R-:W-:Y:S04]  /*68c0*/  DEPBAR.LE SB0, 0x0 ;  /* 0x000080000000791a */ /* 0x004fe80000000000 */
.L_x_90:
[----:B------:R-:W-:Y:S05]  /*68d0*/  BSYNC.RECONVERGENT B0 ;  /* 0x0000000000007941 */ /* 0x000fea0003800200 */
.L_x_89:
[----:B------:R-:W-:Y:S01]  /*68e0*/  BAR.SYNC.DEFER_BLOCKING 0x1, 0x80 ;  /* 0x0042000000007b1d */ /* 0x000fe20000010000 */
[----:B------:R-:W-:Y:S01]  /*68f0*/  ISETP.NE.AND P1, PT, R145, RZ, PT ;  /* 0x000000ff9100720c */ /* 0x000fe20003f25270 */
[----:B------:R-:W-:Y:S01]  /*6900*/  UISETP.NE.AND UP0, UPT, UR16, 0x4, UPT ;  /* 0x000000041000788c */ /* 0x000fe2000bf05270 */
[C---:B------:R-:W-:Y:S01]  /*6910*/  ISETP.NE.AND P0, PT, R146.reuse, 0x2, PT ;  /* 0x000000029200780c */ /* 0x040fe20003f05270 */
[----:B------:R-:W-:Y:S02]  /*6920*/  IMAD.IADD R123, R63, 0x1, R122 ;  /* 0x000000013f7b7824 */ /* 0x000fe400078e027a */
[----:B------:R-:W-:Y:S01]  /*6930*/  USEL UR4, URZ, 0x1, UP0 ;  /* 0x00000001ff047887 */ /* 0x000fe20008000000 */
[----:B------:R-:W-:Y:S01]  /*6940*/  SEL R0, RZ, 0x1, P0 ;  /* 0x00000001ff007807 */ /* 0x000fe20000000000 */
[----:B------:R-:W-:Y:S01]  /*6950*/  USEL UR39, UR16, URZ, UP0 ;  /* 0x000000ff10277287 */ /* 0x000fe20008000000 */
[----:B------:R-:W-:Y:S01]  /*6960*/  SEL R146, R146, RZ, P0 ;  /* 0x000000ff92927207 */ /* 0x000fe20000000000 */
[----:B------:R-:W-:Y:S01]  /*6970*/  IMAD.IADD R129, R65, 0x1, R128 ;  /* 0x0000000141817824 */ /* 0x000fe200078e0280 */
[----:B------:R-:W-:Y:S02]  /*6980*/  LOP3.LUT R141, R141, R0, RZ, 0x3c, !PT ;  /* 0x000000008d8d7212 */ /* 0x000fe400078e3cff */
[----:B------:R-:W-:Y:S02]  /*6990*/  LOP3.LUT R142, R142, UR4, RZ, 0x3c, !PT ;  /* 0x000000048e8e7c12 */ /* 0x000fe4000f8e3cff */
[----:B------:R-:W-:Y:S01]  /*69a0*/  @P1 R2UR UR36, R139 ;  /* 0x000000008b2412ca */ /* 0x000fe200000e0000 */
[----:B------:R-:W-:Y:S03]  /*69b0*/  @!UPT UIADD3 URZ, UPT, UPT, URZ, URZ, URZ ;  /* 0x000000fffffff290 */ /* 0x000fe6000fffe0ff */
[----:B------:R-:W-:Y:S11]  /*69c0*/  @P1 BRA `(.L_x_91) ;  /* 0xffffffe000101947 */ /* 0x000ff6000383ffff */
[----:B------:R-:W-:Y:S05]  /*69d0*/  EXIT ;  /* 0x000000000000794d */ /* 0x000fea0003800000 */
.L_x_19:
[----:B--2---:R2:W1:Y:S02]  /*69e0*/  SYNCS.PHASECHK.TRANS64.TRYWAIT P0, [R3+URZ+0xd0], R2 ;  /* 0x0000d002030075a7 */ /* 0x00446400080011ff */
[----:B-1----:R-:W-:Y:S05]  /*69f0*/  @!P0 NANOSLEEP.SYNCS 0x989680 ;  /* 0x009896800000895d */ /* 0x002fea0003900000 */
[----:B------:R-:W1:Y:S02]  /*6a00*/  @!P0 SYNCS.PHASECHK.TRANS64 P0, [R3+URZ+0xd0], R2 ;  /* 0x0000d002030085a7 */ /* 0x000e6400080010ff */
[----:B-1----:R-:W-:Y:S05]  /*6a10*/  @!P0 BRA `(.L_x_19) ;  /* 0xfffffffc00f08947 */ /* 0x002fea000383ffff */
[----:B------:R-:W-:Y:S05]  /*6a20*/  BRA `(.L_x_92) ;  /* 0xffffffa800d07947 */ /* 0x000fea000383ffff */
.L_x_22:
[----:B-1----:R-:W-:Y:S07]  /*6a30*/  MOV R2, UR33 ;  /* 0x0000002100027c02 */ /* 0x002fee0008000f00 */
.L_x_93:
[----:B-1----:R1:W2:Y:S02]  /*6a40*/  SYNCS.PHASECHK.TRANS64.TRYWAIT P0, [R2+URZ+0x20], R5 ;  /* 0x00002005020075a7 */ /* 0x0022a400080011ff */
[----:B--2---:R-:W-:Y:S05]  /*6a50*/  @!P0 NANOSLEEP.SYNCS 0x989680 ;  /* 0x009896800000895d */ /* 0x004fea0003900000 */
[----:B------:R-:W2:Y:S02]  /*6a60*/  @!P0 SYNCS.PHASECHK.TRANS64 P0, [R2+URZ+0x20], R5 ;  /* 0x00002005020085a7 */ /* 0x000ea400080010ff */
[----:B--2---:R-:W-:Y:S05]  /*6a70*/  @!P0 BRA `(.L_x_93) ;  /* 0xfffffffc00f08947 */ /* 0x004fea000383ffff */
[----:B------:R-:W-:Y:S05]  /*6a80*/  BRA `(.L_x_21) ;  /* 0xffffffac00207947 */ /* 0x000fea000383ffff */
.L_x_28:
[----:B-1----:R-:W-:Y:S07]  /*6a90*/  MOV R2, UR33 ;  /* 0x0000002100027c02 */ /* 0x002fee0008000f00 */
.L_x_94:
[----:B-1----:R1:W2:Y:S02]  /*6aa0*/  SYNCS.PHASECHK.TRANS64.TRYWAIT P0, [R2+URZ+0x20], R5 ;  /* 0x00002005020075a7 */ /* 0x0022a400080011ff */
[----:B--2---:R-:W-:Y:S05]  /*6ab0*/  @!P0 NANOSLEEP.SYNCS 0x989680 ;  /* 0x009896800000895d */ /* 0x004fea0003900000 */
[----:B------:R-:W2:Y:S02]  /*6ac0*/  @!P0 SYNCS.PHASECHK.TRANS64 P0, [R2+URZ+0x20], R5 ;  /* 0x00002005020085a7 */ /* 0x000ea400080010ff */
[----:B--2---:R-:W-:Y:S05]  /*6ad0*/  @!P0 BRA `(.L_x_94) ;  /* 0xfffffffc00f08947 */ /* 0x004fea000383ffff */
[----:B------:R-:W-:Y:S05]  /*6ae0*/  BRA `(.L_x_27) ;  /* 0xffffffac00f87947 */ /* 0x000fea000383ffff */
.L_x_32:
[----:B-1----:R1:W2:Y:S02]  /*6af0*/  SYNCS.PHASECHK.TRANS64.TRYWAIT P0, [R2+URZ+0x60], R3 ;  /* 0x00006003020075a7 */ /* 0x0022a400080011ff */
[----:B--2---:R-:W-:Y:S05]  /*6b00*/  @!P0 NANOSLEEP.SYNCS 0x989680 ;  /* 0x009896800000895d */ /* 0x004fea0003900000 */
[----:B------:R-:W2:Y:S02]  /*6b10*/  @!P0 SYNCS.PHASECHK.TRANS64 P0, [R2+URZ+0x60], R3 ;  /* 0x00006003020085a7 */ /* 0x000ea400080010ff */
[----:B--2---:R-:W-:Y:S05]  /*6b20*/  @!P0 BRA `(.L_x_32) ;  /* 0xfffffffc00f08947 */ /* 0x004fea000383ffff */
[----:B------:R-:W-:Y:S05]  /*6b30*/  BRA `(.L_x_95) ;  /* 0xffffffb000b07947 */ /* 0x000fea000383ffff */
.L_x_36:
[----:B----4-:R-:W-:-:S07]  /*6b40*/  MOV R0, UR5 ;  /* 0x0000000500007c02 */ /* 0x010fce0008000f00 */
.L_x_96:
[----:B-1----:R1:W2:Y:S02]  /*6b50*/  SYNCS.PHASECHK.TRANS64.TRYWAIT P0, [R0+URZ], R3 ;  /* 0x00000003000075a7 */ /* 0x0022a400080011ff */
[----:B--2---:R-:W-:Y:S05]  /*6b60*/  @!P0 NANOSLEEP.SYNCS 0x989680 ;  /* 0x009896800000895d */ /* 0x004fea0003900000 */
[----:B------:R-:W2:Y:S02]  /*6b70*/  @!P0 SYNCS.PHASECHK.TRANS64 P0, [R0+URZ], R3 ;  /* 0x00000003000085a7 */ /* 0x000ea400080010ff */
[----:B--2---:R-:W-:Y:S05]  /*6b80*/  @!P0 BRA `(.L_x_96) ;  /* 0xfffffffc00f08947 */ /* 0x004fea000383ffff */
[----:B------:R-:W-:Y:S05]  /*6b90*/  BRA `(.L_x_97) ;  /* 0xffffffb800207947 */ /* 0x000fea000383ffff */
.L_x_37:
[----:B----4-:R-:W-:-:S07]  /*6ba0*/  MOV R0, UR5 ;  /* 0x0000000500007c02 */ /* 0x010fce0008000f00 */
.L_x_98:
[----:B-1----:R1:W2:Y:S02]  /*6bb0*/  SYNCS.PHASECHK.TRANS64.TRYWAIT P0, [R0+URZ], R3 ;  /* 0x00000003000075a7 */ /* 0x0022a400080011ff */
[----:B--2---:R-:W-:Y:S05]  /*6bc0*/  @!P0 NANOSLEEP.SYNCS 0x989680 ;  /* 0x009896800000895d */ /* 0x004fea0003900000 */
[----:B------:R-:W2:Y:S02]  /*6bd0*/  @!P0 SYNCS.PHASECHK.TRANS64 P0, [R0+URZ], R3 ;  /* 0x00000003000085a7 */ /* 0x000ea400080010ff */
[----:B--2---:R-:W-:Y:S05]  /*6be0*/  @!P0 BRA `(.L_x_98) ;  /* 0xfffffffc00f08947 */ /* 0x004fea000383ffff */
[----:B------:R-:W-:Y:S05]  /*6bf0*/  BRA `(.L_x_99) ;  /* 0xffffffb8002c7947 */ /* 0x000fea000383ffff */
.L_x_38:
[----:B----4-:R-:W-:-:S07]  /*6c00*/  MOV R0, UR5 ;  /* 0x0000000500007c02 */ /* 0x010fce0008000f00 */
.L_x_100:
[----:B-1----:R1:W2:Y:S02]  /*6c10*/  SYNCS.PHASECHK.TRANS64.TRYWAIT P0, [R0+URZ], R3 ;  /* 0x00000003000075a7 */ /* 0x0022a400080011ff */
[----:B--2---:R-:W-:Y:S05]  /*6c20*/  @!P0 NANOSLEEP.SYNCS 0x989680 ;  /* 0x009896800000895d */ /* 0x004fea0003900000 */
[----:B------:R-:W2:Y:S02]  /*6c30*/  @!P0 SYNCS.PHASECHK.TRANS64 P0, [R0+URZ], R3 ;  /* 0x00000003000085a7 */ /* 0x000ea400080010ff */
[----:B--2---:R-:W-:Y:S05]  /*6c40*/  @!P0 BRA `(.L_x_100) ;  /* 0xfffffffc00f08947 */ /* 0x004fea000383ffff */
[----:B------:R-:W-:Y:S05]  /*6c50*/  BRA `(.L_x_101) ;  /* 0xffffffb800387947 */ /* 0x000fea000383ffff */
.L_x_41:
[----:B-1----:R1:W2:Y:S02]  /*6c60*/  SYNCS.PHASECHK.TRANS64.TRYWAIT P0, [R0+URZ+0xc0], R9 ;  /* 0x0000c009000075a7 */ /* 0x0022a400080011ff */
[----:B--2---:R-:W-:Y:S05]  /*6c70*/  @!P0 NANOSLEEP.SYNCS 0x989680 ;  /* 0x009896800000895d */ /* 0x004fea0003900000 */
[----:B------:R-:W2:Y:S02]  /*6c80*/  @!P0 SYNCS.PHASECHK.TRANS64 P0, [R0+URZ+0xc0], R9 ;  /* 0x0000c009000085a7 */ /* 0x000ea400080010ff */
[----:B--2---:R-:W-:Y:S05]  /*6c90*/  @!P0 BRA `(.L_x_41) ;  /* 0xfffffffc00f08947 */ /* 0x004fea000383ffff */
[----:B------:R-:W-:Y:S05]  /*6ca0*/  BRA `(.L_x_102) ;  /* 0xffffffb800987947 */ /* 0x000fea000383ffff */
.L_x_42:
[----:B------:R-:W-:-:S07]  /*6cb0*/  MOV R0, UR5 ;  /* 0x0000000500007c02 */ /* 0x000fce0008000f00 */
.L_x_103:
[----:B-1----:R1:W2:Y:S02]  /*6cc0*/  SYNCS.PHASECHK.TRANS64.TRYWAIT P0, [R0+URZ+0x70], R11 ;  /* 0x0000700b000075a7 */ /* 0x0022a400080011ff */
[----:B--2---:R-:W-:Y:S05]  /*6cd0*/  @!P0 NANOSLEEP.SYNCS 0x989680 ;  /* 0x009896800000895d */ /* 0x004fea0003900000 */
[----:B------:R-:W2:Y:S02]  /*6ce0*/  @!P0 SYNCS.PHASECHK.TRANS64 P0, [R0+URZ+0x70], R11 ;  /* 0x0000700b000085a7 */ /* 0x000ea400080010ff */
[----:B--2---:R-:W-:Y:S05]  /*6cf0*/  @!P0 BRA `(.L_x_103) ;  /* 0xfffffffc00f08947 */ /* 0x004fea000383ffff */
[----:B------:R-:W-:Y:S05]  /*6d00*/  BRA `(.L_x_104) ;  /* 0xffffffb800a87947 */ /* 0x000fea000383ffff */
.L_x_43:
[----:B-1----:R1:W2:Y:S02]  /*6d10*/  SYNCS.PHASECHK.TRANS64.TRYWAIT P1, [R0+URZ+0x60], R9 ;  /* 0x00006009000075a7 */ /* 0x0022a400080211ff */
[----:B--2---:R-:W-:Y:S05]  /*6d20*/  @!P1 NANOSLEEP.SYNCS 0x989680 ;  /* 0x009896800000995d */ /* 0x004fea0003900000 */
[----:B------:R-:W2:Y:S02]  /*6d30*/  @!P1 SYNCS.PHASECHK.TRANS64 P1, [R0+URZ+0x60], R9 ;  /* 0x00006009000095a7 */ /* 0x000ea400080210ff */
[----:B--2---:R-:W-:Y:S05]  /*6d40*/  @!P1 BRA `(.L_x_43) ;  /* 0xfffffffc00f09947 */ /* 0x004fea000383ffff */
[----:B------:R-:W-:Y:S05]  /*6d50*/  BRA `(.L_x_105) ;  /* 0xffffffb800d87947 */ /* 0x000fea000383ffff */
.L_x_46:
[----:B------:R-:W-:-:S07]  /*6d60*/  MOV R0, UR5 ;  /* 0x0000000500007c02 */ /* 0x000fce0008000f00 */
.L_x_106:
[----:B-1----:R1:W2:Y:S02]  /*6d70*/  SYNCS.PHASECHK.TRANS64.TRYWAIT P0, [R0+URZ+0x70], R3 ;  /* 0x00007003000075a7 */ /* 0x0022a400080011ff */
[----:B--2---:R-:W-:Y:S05]  /*6d80*/  @!P0 NANOSLEEP.SYNCS 0x989680 ;  /* 0x009896800000895d */ /* 0x004fea0003900000 */
[----:B------:R-:W2:Y:S02]  /*6d90*/  @!P0 SYNCS.PHASECHK.TRANS64 P0, [R0+URZ+0x70], R3 ;  /* 0x00007003000085a7 */ /* 0x000ea400080010ff */
[----:B--2---:R-:W-:Y:S05]  /*6da0*/  @!P0 BRA `(.L_x_106) ;  /* 0xfffffffc00f08947 */ /* 0x004fea000383ffff */
[----:B------:R-:W-:Y:S05]  /*6db0*/  BRA `(.L_x_45) ;  /* 0xffffffbc002c7947 */ /* 0x000fea000383ffff */
.L_x_53:
[----:B-1----:R1:W2:Y:S02]  /*6dc0*/  SYNCS.PHASECHK.TRANS64.TRYWAIT P1, [R0+URZ+0x60], R5 ;  /* 0x00006005000075a7 */ /* 0x0022a400080211ff */
[----:B--2---:R-:W-:Y:S05]  /*6dd0*/  @!P1 NANOSLEEP.SYNCS 0x989680 ;  /* 0x009896800000995d */ /* 0x004fea0003900000 */
[----:B------:R-:W2:Y:S02]  /*6de0*/  @!P1 SYNCS.PHASECHK.TRANS64 P1, [R0+URZ+0x60], R5 ;  /* 0x00006005000095a7 */ /* 0x000ea400080210ff */
[----:B--2---:R-:W-:Y:S05]  /*6df0*/  @!P1 BRA `(.L_x_53) ;  /* 0xfffffffc00f09947 */ /* 0x004fea000383ffff */
[----:B------:R-:W-:Y:S05]  /*6e00*/  BRA `(.L_x_107) ;  /* 0xffffffc000bc7947 */ /* 0x000fea000383ffff */
.L_x_54:
[----:B------:R-:W-:-:S07]  /*6e10*/  MOV R3, UR14 ;  /* 0x0000000e00037c02 */ /* 0x000fce0008000f00 */
.L_x_108:
[----:B-1----:R1:W2:Y:S02]  /*6e20*/  SYNCS.PHASECHK.TRANS64.TRYWAIT P0, [R3+URZ+0xa0], R0 ;  /* 0x0000a000030075a7 */ /* 0x0022a400080011ff */
[----:B--2---:R-:W-:Y:S05]  /*6e30*/  @!P0 NANOSLEEP.SYNCS 0x989680 ;  /* 0x009896800000895d */ /* 0x004fea0003900000 */
[----:B------:R-:W2:Y:S02]  /*6e40*/  @!P0 SYNCS.PHASECHK.TRANS64 P0, [R3+URZ+0xa0], R0 ;  /* 0x0000a000030085a7 */ /* 0x000ea400080010ff */
[----:B--2---:R-:W-:Y:S05]  /*6e50*/  @!P0 BRA `(.L_x_108) ;  /* 0xfffffffc00f08947 */ /* 0x004fea000383ffff */
[----:B------:R-:W-:Y:S05]  /*6e60*/  BRA `(.L_x_109) ;  /* 0xffffffc000f47947 */ /* 0x000fea000383ffff */
.L_x_57:
[----:B------:R-:W-:Y:S07]  /*6e70*/  MOV R0, UR19 ;  /* 0x0000001300007c02 */ /* 0x000fee0008000f00 */
.L_x_110:
[----:B-1----:R1:W2:Y:S02]  /*6e80*/  SYNCS.PHASECHK.TRANS64.TRYWAIT P0, [R0+URZ], R3 ;  /* 0x00000003000075a7 */ /* 0x0022a400080011ff */
[----:B--2---:R-:W-:Y:S05]  /*6e90*/  @!P0 NANOSLEEP.SYNCS 0x989680 ;  /* 0x009896800000895d */ /* 0x004fea0003900000 */
[----:B------:R-:W2:Y:S02]  /*6ea0*/  @!P0 SYNCS.PHASECHK.TRANS64 P0, [R0+URZ], R3 ;  /* 0x00000003000085a7 */ /* 0x000ea400080010ff */
[----:B--2---:R-:W-:Y:S05]  /*6eb0*/  @!P0 BRA `(.L_x_110) ;  /* 0xfffffffc00f08947 */ /* 0x004fea000383ffff */
[----:B------:R-:W-:Y:S05]  /*6ec0*/  BRA `(.L_x_56) ;  /* 0xffffffc400107947 */ /* 0x000fea000383ffff */
.L_x_60:
[----:B------:R-:W-:-:S07]  /*6ed0*/  MOV R0, UR5 ;  /* 0x0000000500007c02 */ /* 0x000fce0008000f00 */
.L_x_111:
[----:B--2---:R2:W3:Y:S02]  /*6ee0*/  SYNCS.PHASECHK.TRANS64.TRYWAIT P0, [R0+URZ], R3 ;  /* 0x00000003000075a7 */ /* 0x0044e400080011ff */
[----:B---3--:R-:W-:Y:S05]  /*6ef0*/  @!P0 NANOSLEEP.SYNCS 0x989680 ;  /* 0x009896800000895d */ /* 0x008fea0003900000 */
[----:B------:R-:W3:Y:S02]  /*6f00*/  @!P0 SYNCS.PHASECHK.TRANS64 P0, [R0+URZ], R3 ;  /* 0x00000003000085a7 */ /* 0x000ee400080010ff */
[----:B---3--:R-:W-:Y:S05]  /*6f10*/  @!P0 BRA `(.L_x_111) ;  /* 0xfffffffc00f08947 */ /* 0x008fea000383ffff */
[----:B------:R-:W-:Y:S05]  /*6f20*/  BRA `(.L_x_112) ;  /* 0xffffffc8003c7947 */ /* 0x000fea000383ffff */
.L_x_61:
[----:B------:R-:W-:-:S07]  /*6f30*/  MOV R0, UR5 ;  /* 0x0000000500007c02 */ /* 0x000fce0008000f00 */
.L_x_113:
[----:B--2---:R2:W3:Y:S02]  /*6f40*/  SYNCS.PHASECHK.TRANS64.TRYWAIT P0, [R0+URZ], R3 ;  /* 0x00000003000075a7 */ /* 0x0044e400080011ff */
[----:B---3--:R-:W-:Y:S05]  /*6f50*/  @!P0 NANOSLEEP.SYNCS 0x989680 ;  /* 0x009896800000895d */ /* 0x008fea0003900000 */
[----:B------:R-:W3:Y:S02]  /*6f60*/  @!P0 SYNCS.PHASECHK.TRANS64 P0, [R0+URZ], R3 ;  /* 0x00000003000085a7 */ /* 0x000ee400080010ff */
[----:B---3--:R-:W-:Y:S05]  /*6f70*/  @!P0 BRA `(.L_x_113) ;  /* 0xfffffffc00f08947 */ /* 0x008fea000383ffff */
[----:B------:R-:W-:Y:S05]  /*6f80*/  BRA `(.L_x_114) ;  /* 0xffffffc800487947 */ /* 0x000fea000383ffff */
.L_x_62:
[----:B------:R-:W-:-:S07]  /*6f90*/  MOV R0, UR5 ;  /* 0x0000000500007c02 */ /* 0x000fce0008000f00 */
.L_x_115:
[----:B--2---:R2:W3:Y:S02]  /*6fa0*/  SYNCS.PHASECHK.TRANS64.TRYWAIT P0, [R0+URZ], R3 ;  /* 0x00000003000075a7 */ /* 0x0044e400080011ff */
[----:B---3--:R-:W-:Y:S05]  /*6fb0*/  @!P0 NANOSLEEP.SYNCS 0x989680 ;  /* 0x009896800000895d */ /* 0x008fea0003900000 */
[----:B------:R-:W3:Y:S02]  /*6fc0*/  @!P0 SYNCS.PHASECHK.TRANS64 P0, [R0+URZ], R3 ;  /* 0x00000003000085a7 */ /* 0x000ee400080010ff */
[----:B---3--:R-:W-:Y:S05]  /*6fd0*/  @!P0 BRA `(.L_x_115) ;  /* 0xfffffffc00f08947 */ /* 0x008fea000383ffff */
[----:B------:R-:W-:Y:S05]  /*6fe0*/  BRA `(.L_x_116) ;  /* 0xffffffc800547947 */ /* 0x000fea000383ffff */
.L_x_63:
[----:B------:R-:W-:-:S07]  /*6ff0*/  MOV R0, UR6 ;  /* 0x0000000600007c02 */ /* 0x000fce0008000f00 */
.L_x_117:
[----:B--2---:R2:W3:Y:S02]  /*7000*/  SYNCS.PHASECHK.TRANS64.TRYWAIT P0, [R0+URZ], R3 ;  /* 0x00000003000075a7 */ /* 0x0044e400080011ff */
[----:B---3--:R-:W-:Y:S05]  /*7010*/  @!P0 NANOSLEEP.SYNCS 0x989680 ;  /* 0x009896800000895d */ /* 0x008fea0003900000 */
[----:B------:R-:W3:Y:S02]  /*7020*/  @!P0 SYNCS.PHASECHK.TRANS64 P0, [R0+URZ], R3 ;  /* 0x00000003000085a7 */ /* 0x000ee400080010ff */
[----:B---3--:R-:W-:Y:S05]  /*7030*/  @!P0 BRA `(.L_x_117) ;  /* 0xfffffffc00f08947 */ /* 0x008fea000383ffff */
[----:B------:R-:W-:Y:S05]  /*7040*/  BRA `(.L_x_118) ;  /* 0xffffffc800607947 */ /* 0x000fea000383ffff */
.L_x_68:
[----:B--2---:R2:W3:Y:S02]  /*7050*/  SYNCS.PHASECHK.TRANS64.TRYWAIT P0, [R0+URZ+0x60], R3 ;  /* 0x00006003000075a7 */ /* 0x0044e400080011ff */
[----:B---3--:R-:W-:Y:S05]  /*7060*/  @!P0 NANOSLEEP.SYNCS 0x989680 ;  /* 0x009896800000895d */ /* 0x008fea0003900000 */
[----:B------:R-:W3:Y:S02]  /*7070*/  @!P0 SYNCS.PHASECHK.TRANS64 P0, [R0+URZ+0x60], R3 ;  /* 0x00006003000085a7 */ /* 0x000ee400080010ff */
[----:B---3--:R-:W-:Y:S05]  /*7080*/  @!P0 BRA `(.L_x_68) ;  /* 0xfffffffc00f08947 */ /* 0x008fea000383ffff */
[----:B------:R-:W-:Y:S05]  /*7090*/  BRA `(.L_x_119) ;  /* 0xffffffcc005c7947 */ /* 0x000fea000383ffff */
.L_x_71:
[----:B------:R-:W-:Y:S07]  /*70a0*/  MOV R0, UR7 ;  /* 0x0000000700007c02 */ /* 0x000fee0008000f00 */
.L_x_120:
[----:B--2---:R2:W3:Y:S02]  /*70b0*/  SYNCS.PHASECHK.TRANS64.TRYWAIT P0, [R0+URZ+0x58], R3 ;  /* 0x00005803000075a7 */ /* 0x0044e400080011ff */
[----:B---3--:R-:W-:Y:S05]  /*70c0*/  @!P0 NANOSLEEP.SYNCS 0x989680 ;  /* 0x009896800000895d */ /* 0x008fea0003900000 */
[----:B------:R-:W3:Y:S02]  /*70d0*/  @!P0 SYNCS.PHASECHK.TRANS64 P0, [R0+URZ+0x58], R3 ;  /* 0x00005803000085a7 */ /* 0x000ee400080010ff */
[----:B---3--:R-:W-:Y:S05]  /*70e0*/  @!P0 BRA `(.L_x_120) ;  /* 0xfffffffc00f08947 */ /* 0x008fea000383ffff */
[----:B------:R-:W-:Y:S05]  /*70f0*/  BRA `(.L_x_70) ;  /* 0xffffffd000487947 */ /* 0x000fea000383ffff */
.L_x_74:
[----:B------:R-:W-:Y:S07]  /*7100*/  MOV R3, UR7 ;  /* 0x0000000700037c02 */ /* 0x000fee0008000f00 */
.L_x_121:
[----:B-1----:R1:W2:Y:S02]  /*7110*/  SYNCS.PHASECHK.TRANS64.TRYWAIT P2, [R3+URZ+0x48], R26 ;  /* 0x0000481a030075a7 */ /* 0x0022a400080411ff */
[----:B--2---:R-:W-:Y:S05]  /*7120*/  @!P2 NANOSLEEP.SYNCS 0x989680 ;  /* 0x009896800000a95d */ /* 0x004fea0003900000 */
[----:B------:R-:W2:Y:S02]  /*7130*/  @!P2 SYNCS.PHASECHK.TRANS64 P2, [R3+URZ+0x48], R26 ;  /* 0x0000481a0300a5a7 */ /* 0x000ea400080410ff */
[----:B--2---:R-:W-:Y:S05]  /*7140*/  @!P2 BRA `(.L_x_121) ;  /* 0xfffffffc00f0a947 */ /* 0x004fea000383ffff */
[----:B------:R-:W-:Y:S05]  /*7150*/  BRA `(.L_x_122) ;  /* 0xffffffd000dc7947 */ /* 0x000fea000383ffff */
.L_x_77:
[----:B--2---:R2:W4:Y:S02]  /*7160*/  SYNCS.PHASECHK.TRANS64.TRYWAIT P0, [R0+URZ+0x60], R3 ;  /* 0x00006003000075a7 */ /* 0x00452400080011ff */
[----:B----4-:R-:W-:Y:S05]  /*7170*/  @!P0 NANOSLEEP.SYNCS 0x989680 ;  /* 0x009896800000895d */ /* 0x010fea0003900000 */
[----:B------:R-:W4:Y:S02]  /*7180*/  @!P0 SYNCS.PHASECHK.TRANS64 P0, [R0+URZ+0x60], R3 ;  /* 0x00006003000085a7 */ /* 0x000f2400080010ff */
[----:B----4-:R-:W-:Y:S05]  /*7190*/  @!P0 BRA `(.L_x_77) ;  /* 0xfffffffc00f08947 */ /* 0x010fea000383ffff */
[----:B------:R-:W-:Y:S05]  /*71a0*/  BRA `(.L_x_123) ;  /* 0xffffffd8002c7947 */ /* 0x000fea000383ffff */
.L_x_83:
[----:B------:R-:W-:Y:S07]  /*71b0*/  MOV R0, UR46 ;  /* 0x0000002e00007c02 */ /* 0x000fee0008000f00 */
.L_x_124:
[----:B-1----:R1:W3:Y:S02]  /*71c0*/  SYNCS.PHASECHK.TRANS64.TRYWAIT P0, [R0+URZ+0x40], R3 ;  /* 0x00004003000075a7 */ /* 0x0022e400080011ff */
[----:B---3--:R-:W-:Y:S05]  /*71d0*/  @!P0 NANOSLEEP.SYNCS 0x989680 ;  /* 0x009896800000895d */ /* 0x008fea0003900000 */
[----:B------:R-:W3:Y:S02]  /*71e0*/  @!P0 SYNCS.PHASECHK.TRANS64 P0, [R0+URZ+0x40], R3 ;  /* 0x00004003000085a7 */ /* 0x000ee400080010ff */
[----:B---3--:R-:W-:Y:S05]  /*71f0*/  @!P0 BRA `(.L_x_124) ;  /* 0xfffffffc00f08947 */ /* 0x008fea000383ffff */
[----:B------:R-:W-:Y:S05]  /*7200*/  BRA `(.L_x_82) ;  /* 0xffffffe000487947 */ /* 0x000fea000383ffff */
.L_x_85:
[----:B------:R-:W-:Y:S07]  /*7210*/  MOV R3, UR50 ;  /* 0x0000003200037c02 */ /* 0x000fee0008000f00 */
.L_x_125:
[----:B-1----:R1:W2:Y:S02]  /*7220*/  SYNCS.PHASECHK.TRANS64.TRYWAIT P1, [R3+URZ+0x80], R8 ;  /* 0x00008008030075a7 */ /* 0x0022a400080211ff */
[----:B--2---:R-:W-:Y:S05]  /*7230*/  @!P1 NANOSLEEP.SYNCS 0x989680 ;  /* 0x009896800000995d */ /* 0x004fea0003900000 */
[----:B------:R-:W2:Y:S02]  /*7240*/  @!P1 SYNCS.PHASECHK.TRANS64 P1, [R3+URZ+0x80], R8 ;  /* 0x00008008030095a7 */ /* 0x000ea400080210ff */
[----:B--2---:R-:W-:Y:S05]  /*7250*/  @!P1 BRA `(.L_x_125) ;  /* 0xfffffffc00f09947 */ /* 0x004fea000383ffff */
[----:B------:R-:W-:Y:S05]  /*7260*/  BRA `(.L_x_84) ;  /* 0xffffffe000c87947 */ /* 0x000fea000383ffff */
        .weak           $__internal_0_$__cuda_sm10x_tcgen05_guardrail_trap_col_being_dealloced_not_returned_by_alloc
        .type           $__internal_0_$__cuda_sm10x_tcgen05_guardrail_trap_col_being_dealloced_not_returned_by_alloc,@function
        .size           $__internal_0_$__cuda_sm10x_tcgen05_guardrail_trap_col_being_dealloced_not_returned_by_alloc,($__internal_1_$__cuda_sm10x_tcgen05_guardrail_trap_phase_invalid_during_alloc - $__internal_0_$__cuda_sm10x_tcgen05_guardrail_trap_col_being_dealloced_not_returned_by_alloc)
$__internal_0_$__cuda_sm10x_tcgen05_guardrail_trap_col_being_dealloced_not_returned_by_alloc:
[----:B------:R-:W-:Y:S05]  /*7270*/  BPT.TRAP 0x1 ;  /* 0x000000040000795c */ /* 0x000fea0000300000 */
[----:B------:R-:W-:-:S04]  /*7280*/  HFMA2 R3, -RZ, RZ, 0, 0 ;  /* 0x00000000ff037431 */ /* 0x000fc800000001ff */
[----:B------:R-:W-:Y:S05]  /*7290*/  RET.REL.NODEC R2 `(_ZN7cutlass13device_kernelINS_4gemm6kernel13GemmUniversalIN4cute5tupleIJiiiiEEENS1_10collective13CollectiveMmaINS1_35MainloopSm100TmaUmmaWarpSpecializedILi4ELi2ELi4ENS5_IJNS4_1CILi1EEESB_SB_EEEEENS5_IJNSA_ILi128EEENSA_ILi48EEENSA_ILi256EEEEEEaNS5_IJlSB_lEEEaSI_NS4_8TiledMMAINS4_8MMA_AtomIJNS4_15SM100_MMA_S8_SSIaaiLi128ELi48ELNS4_4UMMA5MajorE0ELSN_0ELNSM_8SaturateE0EEEEEENS4_6LayoutISC_NS5_IJNSA_ILi0EEESS_SS_EEEEENS5_IJNS4_10UnderscoreESV_SV_EEEEENS4_13SM90_TMA_LOADENS4_14ComposedLayoutINS4_7SwizzleILi3ELi4ELi3EEENS4_18smem_ptr_flag_bitsILi8EEENSR_INS5_IJNSA_ILi8EEESE_EEENS5_IJSE_SB_EEEEEEEvNS4_8identityESY_S18_vS19_EENS_8epilogue10collective18CollectiveEpilogueINS1B_23Sm100TmaWarpSpecializedILi1ELi1ELi48ELb0ELb0EEEJSH_NS5_IJNSR_ISE_SB_EENSR_ISF_SB_EEEEEaSI_aSI_NS1B_6fusion15FusionCallbacksIS1F_NS1J_17LinearCombinationIaiaiLNS_15FloatRoundStyleE2EEESH_S1I_JEEENS4_5SM1004TMEM4LOAD26SM100_TMEM_LOAD_32dp32b16xESY_NSZ_INS10_ILi0ELi4ELi3EEES13_NSR_INS5_IJS14_NSA_ILi16EEEEEENS5_IJS1U_SB_EEEEEEENS4_39AutoVectorizingCopyWithAssumedAlignmentILi128EEENS4_14SM90_TMA_STOREES1Y_S20_S20_EEEvvEEEEvNT_6ParamsE) ;  /* 0xffffff8c02587950 */ /* 0x000fea0003c3ffff */
        .weak           $__internal_1_$__cuda_sm10x_tcgen05_guardrail_trap_phase_invalid_during_alloc
        .type           $__internal_1_$__cuda_sm10x_tcgen05_guardrail_trap_phase_invalid_during_alloc,@function
        .size           $__internal_1_$__cuda_sm10x_tcgen05_guardrail_trap_phase_invalid_during_alloc,($__internal_2_$__cuda_sm10x_tcgen05_guardrail_trap_unallocated_columns_being_dealloced - $__internal_1_$__cuda_sm10x_tcgen05_guardrail_trap_phase_invalid_during_alloc)
$__internal_1_$__cuda_sm10x_tcgen05_guardrail_trap_phase_invalid_during_alloc:
[----:B------:R-:W-:Y:S05]  /*72a0*/  BPT.TRAP 0x1 ;  /* 0x000000040000795c */ /* 0x000fea0000300000 */
[----:B------:R-:W-:-:S04]  /*72b0*/  MOV R3, 0x0 ;  /* 0x0000000000037802 */ /* 0x000fc80000000f00 */
[----:B------:R-:W-:Y:S05]  /*72c0*/  RET.REL.NODEC R2 `(_ZN7cutlass13device_kernelINS_4gemm6kernel13GemmUniversalIN4cute5tupleIJiiiiEEENS1_10collective13CollectiveMmaINS1_35MainloopSm100TmaUmmaWarpSpecializedILi4ELi2ELi4ENS5_IJNS4_1CILi1EEESB_SB_EEEEENS5_IJNSA_ILi128EEENSA_ILi48EEENSA_ILi256EEEEEEaNS5_IJlSB_lEEEaSI_NS4_8TiledMMAINS4_8MMA_AtomIJNS4_15SM100_MMA_S8_SSIaaiLi128ELi48ELNS4_4UMMA5MajorE0ELSN_0ELNSM_8SaturateE0EEEEEENS4_6LayoutISC_NS5_IJNSA_ILi0EEESS_SS_EEEEENS5_IJNS4_10UnderscoreESV_SV_EEEEENS4_13SM90_TMA_LOADENS4_14ComposedLayoutINS4_7SwizzleILi3ELi4ELi3EEENS4_18smem_ptr_flag_bitsILi8EEENSR_INS5_IJNSA_ILi8EEESE_EEENS5_IJSE_SB_EEEEEEEvNS4_8identityESY_S18_vS19_EENS_8epilogue10collective18CollectiveEpilogueINS1B_23Sm100TmaWarpSpecializedILi1ELi1ELi48ELb0ELb0EEEJSH_NS5_IJNSR_ISE_SB_EENSR_ISF_SB_EEEEEaSI_aSI_NS1B_6fusion15FusionCallbacksIS1F_NS1J_17LinearCombinationIaiaiLNS_15FloatRoundStyleE2EEESH_S1I_JEEENS4_5SM1004TMEM4LOAD26SM100_TMEM_LOAD_32dp32b16xESY_NSZ_INS10_ILi0ELi4ELi3EEES13_NSR_INS5_IJS14_NSA_ILi16EEEEEENS5_IJS1U_SB_EEEEEEENS4_39AutoVectorizingCopyWithAssumedAlignmentILi128EEENS4_14SM90_TMA_STOREES1Y_S20_S20_EEEvvEEEEvNT_6ParamsE) ;  /* 0xffffff8c024c7950 */ /* 0x000fea0003c3ffff */
        .weak           $__internal_2_$__cuda_sm10x_tcgen05_guardrail_trap_unallocated_columns_being_dealloced
        .type           $__internal_2_$__cuda_sm10x_tcgen05_guardrail_trap_unallocated_columns_being_dealloced,@function
        .size           $__internal_2_$__cuda_sm10x_tcgen05_guardrail_trap_unallocated_columns_being_dealloced,(.L_x_127 - $__internal_2_$__cuda_sm10x_tcgen05_guardrail_trap_unallocated_columns_being_dealloced)
$__internal_2_$__cuda_sm10x_tcgen05_guardrail_trap_unallocated_columns_being_dealloced:
[----:B------:R-:W-:Y:S05]  /*72d0*/  BPT.TRAP 0x1 ;  /* 0x000000040000795c */ /* 0x000fea0000300000 */
[----:B------:R-:W-:-:S04]  /*72e0*/  HFMA2 R3, -RZ, RZ, 0, 0 ;  /* 0x00000000ff037431 */ /* 0x000fc800000001ff */
[----:B------:R-:W-:Y:S05]  /*72f0*/  RET.REL.NODEC R2 `(_ZN7cutlass13device_kernelINS_4gemm6kernel13GemmUniversalIN4cute5tupleIJiiiiEEENS1_10collective13CollectiveMmaINS1_35MainloopSm100TmaUmmaWarpSpecializedILi4ELi2ELi4ENS5_IJNS4_1CILi1EEESB_SB_EEEEENS5_IJNSA_ILi128EEENSA_ILi48EEENSA_ILi256EEEEEEaNS5_IJlSB_lEEEaSI_NS4_8TiledMMAINS4_8MMA_AtomIJNS4_15SM100_MMA_S8_SSIaaiLi128ELi48ELNS4_4UMMA5MajorE0ELSN_0ELNSM_8SaturateE0EEEEEENS4_6LayoutISC_NS5_IJNSA_ILi0EEESS_SS_EEEEENS5_IJNS4_10UnderscoreESV_SV_EEEEENS4_13SM90_TMA_LOADENS4_14ComposedLayoutINS4_7SwizzleILi3ELi4ELi3EEENS4_18smem_ptr_flag_bitsILi8EEENSR_INS5_IJNSA_ILi8EEESE_EEENS5_IJSE_SB_EEEEEEEvNS4_8identityESY_S18_vS19_EENS_8epilogue10collective18CollectiveEpilogueINS1B_23Sm100TmaWarpSpecializedILi1ELi1ELi48ELb0ELb0EEEJSH_NS5_IJNSR_ISE_SB_EENSR_ISF_SB_EEEEEaSI_aSI_NS1B_6fusion15FusionCallbacksIS1F_NS1J_17LinearCombinationIaiaiLNS_15FloatRoundStyleE2EEESH_S1I_JEEENS4_5SM1004TMEM4LOAD26SM100_TMEM_LOAD_32dp32b16xESY_NSZ_INS10_ILi0ELi4ELi3EEES13_NSR_INS5_IJS14_NSA_ILi16EEEEEENS5_IJS1U_SB_EEEEEEENS4_39AutoVectorizingCopyWithAssumedAlignmentILi128EEENS4_14SM90_TMA_STOREES1Y_S20_S20_EEEvvEEEEvNT_6ParamsE) ;  /* 0xffffff8c02407950 */ /* 0x000fea0003c3ffff */
.L_x_126:
[----:B------:R-:W-:-:S00]  /*7300*/  BRA `(.L_x_126) ;  /* 0xfffffffc00fc7947 */ /* 0x000fc0000383ffff */
[----:B------:R-:W-:-:S00]  /*7310*/  NOP ;  /* 0x0000000000007918 */ /* 0x000fc00000000000 */
        /* <DEDUP_REMOVED lines=14> */
.L_x_127:


//--------------------- .nv.global.init           --------------------------
	.section	.nv.global.init,"aw",@progbits
.nv.global.init:
	.type		$str$26,@object
	.size		$str$26,($str$25 - $str$26)
$str$26:
        /*0000*/ 	.byte	0x2f, 0x74, 0x6d, 0x70, 0x2f, 0x63, 0x75, 0x74, 0x6c, 0x61, 0x73, 0x73, 0x5f, 0x73, 0x77, 0x65
        /*0010*/ 	.byte	0x65, 0x70, 0x5f, 0x73, 0x72, 0x63, 0x2f, 0x69, 0x6e, 0x63, 0x6c, 0x75, 0x64, 0x65, 0x2f, 0x63
        /*0020*/ 	.byte	0x75, 0x74, 0x65, 0x2f, 0x61, 0x74, 0x6f, 0x6d, 0x2f, 0x63, 0x6f, 0x70, 0x79, 0x5f, 0x74, 0x72
        /*0030*/ 	.byte	0x61, 0x69, 0x74, 0x73, 0x5f, 0x73, 0x6d, 0x31, 0x30, 0x30, 0x2e, 0x68, 0x70, 0x70, 0x00
	.type		$str$25,@object
	.size		$str$25,(__unnamed_1 - $str$25)
$str$25:
        /*003f*/ 	.byte	0x28, 0x28, 0x75, 0x69, 0x6e, 0x74, 0x33, 0x32, 0x5f, 0x74, 0x28, 0x74, 0x68, 0x72, 0x65, 0x61
        /*004f*/ 	.byte	0x64, 0x49, 0x64, 0x78, 0x2e, 0x78, 0x29, 0x20, 0x2f, 0x20, 0x33, 0x32, 0x29, 0x20, 0x25, 0x20
        /*005f*/ 	.byte	0x34, 0x29, 0x20, 0x3d, 0x3d, 0x20, 0x28, 0x28, 0x28, 0x74, 0x6d, 0x65, 0x6d, 0x5f, 0x61, 0x64
        /*006f*/ 	.byte	0x64, 0x72, 0x20, 0x3e, 0x3e, 0x20, 0x31, 0x36, 0x29, 0x20, 0x2f, 0x20, 0x33, 0x32, 0x29, 0x20
        /*007f*/ 	.byte	0x25, 0x20, 0x34, 0x29, 0x00
	.type		__unnamed_1,@object
	.size		__unnamed_1,(.L_1 - __unnamed_1)
__unnamed_1:
        /*0084*/ 	.byte	0x63, 0x6f, 0x6e, 0x73, 0x74, 0x65, 0x78, 0x70, 0x72, 0x20, 0x76, 0x6f, 0x69, 0x64, 0x20, 0x63
        /* <DEDUP_REMOVED lines=36> */
        /*02d4*/ 	.byte	0x74, 0x65, 0x3a, 0x3a, 0x43, 0x3c, 0x30, 0x3e, 0x3e, 0x3e, 0x3e, 0x5d, 0x00
.L_1:


//--------------------- .nv.shared._ZN7cutlass13device_kernelINS_4gemm6kernel13GemmUniversalIN4cute5tupleIJiiiiEEENS1_10collective13CollectiveMmaINS1_35MainloopSm100TmaUmmaWarpSpecializedILi4ELi2ELi4ENS5_IJNS4_1CILi1EEESB_SB_EEEEENS5_IJNSA_ILi128EEENSA_ILi48EEENSA_ILi256EEEEEEaNS5_IJlSB_lEEEaSI_NS4_8TiledMMAINS4_8MMA_AtomIJNS4_15SM100_MMA_S8_SSIaaiLi128ELi48ELNS4_4UMMA5MajorE0ELSN_0ELNSM_8SaturateE0EEEEEENS4_6LayoutISC_NS5_IJNSA_ILi0EEESS_SS_EEEEENS5_IJNS4_10UnderscoreESV_SV_EEEEENS4_13SM90_TMA_LOADENS4_14ComposedLayoutINS4_7SwizzleILi3ELi4ELi3EEENS4_18smem_ptr_flag_bitsILi8EEENSR_INS5_IJNSA_ILi8EEESE_EEENS5_IJSE_SB_EEEEEEEvNS4_8identityESY_S18_vS19_EENS_8epilogue10collective18CollectiveEpilogueINS1B_23Sm100TmaWarpSpecializedILi1ELi1ELi48ELb0ELb0EEEJSH_NS5_IJNSR_ISE_SB_EENSR_ISF_SB_EEEEEaSI_aSI_NS1B_6fusion15FusionCallbacksIS1F_NS1J_17LinearCombinationIaiaiLNS_15FloatRoundStyleE2EEESH_S1I_JEEENS4_5SM1004TMEM4LOAD26SM100_TMEM_LOAD_32dp32b16xESY_NSZ_INS10_ILi0ELi4ELi3EEES13_NSR_INS5_IJS14_NSA_ILi16EEEEEENS5_IJS1U_SB_EEEEEEENS4_39AutoVectorizingCopyWithAssumedAlignmentILi128EEENS4_14SM90_TMA_STOREES1Y_S20_S20_EEEvvEEEEvNT_6ParamsE --------------------------
	.section	.nv.shared._ZN7cutlass13device_kernelINS_4gemm6kernel13GemmUniversalIN4cute5tupleIJiiiiEEENS1_10collective13CollectiveMmaINS1_35MainloopSm100TmaUmmaWarpSpecializedILi4ELi2ELi4ENS5_IJNS4_1CILi1EEESB_SB_EEEEENS5_IJNSA_ILi128EEENSA_ILi48EEENSA_ILi256EEEEEEaNS5_IJlSB_lEEEaSI_NS4_8TiledMMAINS4_8MMA_AtomIJNS4_15SM100_MMA_S8_SSIaaiLi128ELi48ELNS4_4UMMA5MajorE0ELSN_0ELNSM_8SaturateE0EEEEEENS4_6LayoutISC_NS5_IJNSA_ILi0EEESS_SS_EEEEENS5_IJNS4_10UnderscoreESV_SV_EEEEENS4_13SM90_TMA_LOADENS4_14ComposedLayoutINS4_7SwizzleILi3ELi4ELi3EEENS4_18smem_ptr_flag_bitsILi8EEENSR_INS5_IJNSA_ILi8EEESE_EEENS5_IJSE_SB_EEEEEEEvNS4_8identityESY_S18_vS19_EENS_8epilogue10collective18CollectiveEpilogueINS1B_23Sm100TmaWarpSpecializedILi1ELi1ELi48ELb0ELb0EEEJSH_NS5_IJNSR_ISE_SB_EENSR_ISF_SB_EEEEEaSI_aSI_NS1B_6fusion15FusionCallbacksIS1F_NS1J_17LinearCombinationIaiaiLNS_15FloatRoundStyleE2EEESH_S1I_JEEENS4_5SM1004TMEM4LOAD26SM100_TMEM_LOAD_32dp32b16xESY_NSZ_INS10_ILi0ELi4ELi3EEES13_NSR_INS5_IJS14_NSA_ILi16EEEEEENS5_IJS1U_SB_EEEEEEENS4_39AutoVectorizingCopyWithAssumedAlignmentILi128EEENS4_14SM90_TMA_STOREES1Y_S20_S20_EEEvvEEEEvNT_6ParamsE,"aw",@nobits
	.sectionflags	@""
	.align	16
	.zero		1024


//--------------------- .nv.shared.reserved.0     --------------------------
	.section	.nv.shared.reserved.0,"aw",@nobits
	.weak		__nv_reservedSMEM_offset_0_alias
	.size		__nv_reservedSMEM_offset_0_alias, 0, 64
	.other		__nv_reservedSMEM_offset_0_alias,@"STO_CUDA_RESERVED_SHARED STV_DEFAULT"
__nv_reservedSMEM_offset_0_alias:
	.zero		0
.nv.shared.reserved.0:
	.zero		64
	.weak		__nv_reservedSMEM_tcgen05_partition
	.type		__nv_reservedSMEM_tcgen05_partition,@object
	.size		__nv_reservedSMEM_tcgen05_partition,(.L_0 - __nv_reservedSMEM_tcgen05_partition)
__nv_reservedSMEM_tcgen05_partition:
	.zero		32
.L_0:


//--------------------- .nv.global                --------------------------
	.section	.nv.global,"aw",@nobits
.nv.global:
	.type		_ZN40_INTERNAL_2222e48e_4_k_cu_06743b60_238054cute1_E,@object
	.size		_ZN40_INTERNAL_2222e48e_4_k_cu_06743b60_238054cute1_E,(_ZN40_INTERNAL_2222e48e_4_k_cu_06743b60_238054cuda3std3__45__cpo6cbeginE - _ZN40_INTERNAL_2222e48e_4_k_cu_06743b60_238054cute1_E)
_ZN40_INTERNAL_2222e48e_4_k_cu_06743b60_238054cute1_E:
	.zero		1
	.type		_ZN40_INTERNAL_2222e48e_4_k_cu_06743b60_238054cuda3std3__45__cpo6cbeginE,@object
	.size		_ZN40_INTERNAL_2222e48e_4_k_cu_06743b60_238054cuda3std3__45__cpo6cbeginE,(_ZN40_INTERNAL_2222e48e_4_k_cu_06743b60_238054cuda3std3__48in_placeE - _ZN40_INTERNAL_2222e48e_4_k_cu_06743b60_238054cuda3std3__45__cpo6cbeginE)
_ZN40_INTERNAL_2222e48e_4_k_cu_06743b60_238054cuda3std3__45__cpo6cbeginE:
	.zero		1
	.type		_ZN40_INTERNAL_2222e48e_4_k_cu_06743b60_238054cuda3std3__48in_placeE,@object
	.size		_ZN40_INTERNAL_2222e48e_4_k_cu_06743b60_238054cuda3std3__48in_placeE,(_ZN40_INTERNAL_2222e48e_4_k_cu_06743b60_238054cuda3std6ranges3__45__cpo9iter_moveE - _ZN40_INTERNAL_2222e48e_4_k_cu_06743b60_238054cuda3std3__48in_placeE)
_ZN40_INTERNAL_2222e48e_4_k_cu_06743b60_238054cuda3std3__48in_placeE:
	.zero		1
	.type		_ZN40_INTERNAL_2222e48e_4_k_cu_06743b60_238054cuda3std6ranges3__45__cpo9iter_moveE,@object
	.size		_ZN40_INTERNAL_2222e48e_4_k_cu_06743b60_238054cuda3std6ranges3__45__cpo9iter_moveE,(_ZN40_INTERNAL_2222e48e_4_k_cu_06743b60_238054cuda3std3__45__cpo5beginE - _ZN40_INTERNAL_2222e48e_4_k_cu_06743b60_238054cuda3std6ranges3__45__cpo9iter_moveE)
_ZN40_INTERNAL_2222e48e_4_k_cu_06743b60_238054cuda3std6ranges3__45__cpo9iter_moveE:
	.zero		1
	.type		_ZN40_INTERNAL_2222e48e_4_k_cu_06743b60_238054cuda3std3__45__cpo5beginE,@object
	.size		_ZN40_INTERNAL_2222e48e_4_k_cu_06743b60_238054cuda3std3__45__cpo5beginE,(_ZN40_INTERNAL_2222e48e_4_k_cu_06743b60_238054cuda3std3__442_GLOBAL__N__2222e48e_4_k_cu_06743b60_238056ignoreE - _ZN40_INTERNAL_2222e48e_4_k_cu_06743b60_238054cuda3std3__45__cpo5beginE)
_ZN40_INTERNAL_2222e48e_4_k_cu_06743b60_238054cuda3std3__45__cpo5beginE:
	.zero		1
	.type		_ZN40_INTERNAL_2222e48e_4_k_cu_06743b60_238054cuda3std3__442_GLOBAL__N__2222e48e_4_k_cu_06743b60_238056ignoreE,@object
	.size		_ZN40_INTERNAL_2222e48e_4_k_cu_06743b60_238054cuda3std3__442_GLOBAL__N__2222e48e_4_k_cu_06743b60_238056ignoreE,(_ZN40_INTERNAL_2222e48e_4_k_cu_06743b60_238054cute7productE - _ZN40_INTERNAL_2222e48e_4_k_cu_06743b60_238054cuda3std3__442_GLOBAL__N__2222e48e_4_k_cu_06743b60_238056ignoreE)
_ZN40_INTERNAL_2222e48e_4_k_cu_06743b60_238054cuda3std3__442_GLOBAL__N__2222e48e_4_k_cu_06743b60_238056ignoreE:
	.zero		1
	.type		_ZN40_INTERNAL_2222e48e_4_k_cu_06743b60_238054cute7productE,@object
	.size		_ZN40_INTERNAL_2222e48e_4_k_cu_06743b60_238054cute7productE,(_ZN40_INTERNAL_2222e48e_4_k_cu_06743b60_238054cuda3std3__45__cpo3endE - _ZN40_INTERNAL_2222e48e_4_k_cu_06743b60_238054cute7productE)
_ZN40_INTERNAL_2222e48e_4_k_cu_06743b60_238054cute7productE:
	.zero		1
	.type		_ZN40_INTERNAL_2222e48e_4_k_cu_06743b60_238054cuda3std3__45__cpo3endE,@object
	.size		_ZN40_INTERNAL_2222e48e_4_k_cu_06743b60_238054cuda3std3__45__cpo3endE,(_ZN40_INTERNAL_2222e48e_4_k_cu_06743b60_238054cuda3std3__419piecewise_constructE - _ZN40_INTERNAL_2222e48e_4_k_cu_06743b60_238054cuda3std3__45__cpo3endE)
_ZN40_INTERNAL_2222e48e_4_k_cu_06743b60_238054cuda3std3__45__cpo3endE:
	.zero		1
	.type		_ZN40_INTERNAL_2222e48e_4_k_cu_06743b60_238054cuda3std3__419piecewise_constructE,@object
	.size		_ZN40_INTERNAL_2222e48e_4_k_cu_06743b60_238054cuda3std3__419piecewise_constructE,(_ZN40_INTERNAL_2222e48e_4_k_cu_06743b60_238054cuda3std3__45__cpo4cendE - _ZN40_INTERNAL_2222e48e_4_k_cu_06743b60_238054cuda3std3__419piecewise_constructE)
_ZN40_INTERNAL_2222e48e_4_k_cu_06743b60_238054cuda3std3__419piecewise_constructE:
	.zero		1
	.type		_ZN40_INTERNAL_2222e48e_4_k_cu_06743b60_238054cuda3std3__45__cpo4cendE,@object
	.size		_ZN40_INTERNAL_2222e48e_4_k_cu_06743b60_238054cuda3std3__45__cpo4cendE,(_ZN40_INTERNAL_2222e48e_4_k_cu_06743b60_238054cuda3std6ranges3__45__cpo4swapE - _ZN40_INTERNAL_2222e48e_4_k_cu_06743b60_238054cuda3std3__45__cpo4cendE)
_ZN40_INTERNAL_2222e48e_4_k_cu_06743b60_238054cuda3std3__45__cpo4cendE:
	.zero		1
	.type		_ZN40_INTERNAL_2222e48e_4_k_cu_06743b60_238054cuda3std6ranges3__45__cpo4swapE,@object
	.size		_ZN40_INTERNAL_2222e48e_4_k_cu_06743b60_238054cuda3std6ranges3__45__cpo4swapE,(.L_9 - _ZN40_INTERNAL_2222e48e_4_k_cu_06743b60_238054cuda3std6ranges3__45__cpo4swapE)
_ZN40_INTERNAL_2222e48e_4_k_cu_06743b60_238054cuda3std6ranges3__45__cpo4swapE:
	.zero		1
.L_9:


//--------------------- .nv.constant0._ZN7cutlass13device_kernelINS_4gemm6kernel13GemmUniversalIN4cute5tupleIJiiiiEEENS1_10collective13CollectiveMmaINS1_35MainloopSm100TmaUmmaWarpSpecializedILi4ELi2ELi4ENS5_IJNS4_1CILi1EEESB_SB_EEEEENS5_IJNSA_ILi128EEENSA_ILi48EEENSA_ILi256EEEEEEaNS5_IJlSB_lEEEaSI_NS4_8TiledMMAINS4_8MMA_AtomIJNS4_15SM100_MMA_S8_SSIaaiLi128ELi48ELNS4_4UMMA5MajorE0ELSN_0ELNSM_8SaturateE0EEEEEENS4_6LayoutISC_NS5_IJNSA_ILi0EEESS_SS_EEEEENS5_IJNS4_10UnderscoreESV_SV_EEEEENS4_13SM90_TMA_LOADENS4_14ComposedLayoutINS4_7SwizzleILi3ELi4ELi3EEENS4_18smem_ptr_flag_bitsILi8EEENSR_INS5_IJNSA_ILi8EEESE_EEENS5_IJSE_SB_EEEEEEEvNS4_8identityESY_S18_vS19_EENS_8epilogue10collective18CollectiveEpilogueINS1B_23Sm100TmaWarpSpecializedILi1ELi1ELi48ELb0ELb0EEEJSH_NS5_IJNSR_ISE_SB_EENSR_ISF_SB_EEEEEaSI_aSI_NS1B_6fusion15FusionCallbacksIS1F_NS1J_17LinearCombinationIaiaiLNS_15FloatRoundStyleE2EEESH_S1I_JEEENS4_5SM1004TMEM4LOAD26SM100_TMEM_LOAD_32dp32b16xESY_NSZ_INS10_ILi0ELi4ELi3EEES13_NSR_INS5_IJS14_NSA_ILi16EEEEEENS5_IJS1U_SB_EEEEEEENS4_39AutoVectorizingCopyWithAssumedAlignmentILi128EEENS4_14SM90_TMA_STOREES1Y_S20_S20_EEEvvEEEEvNT_6ParamsE --------------------------
	.section	.nv.constant0._ZN7cutlass13device_kernelINS_4gemm6kernel13GemmUniversalIN4cute5tupleIJiiiiEEENS1_10collective13CollectiveMmaINS1_35MainloopSm100TmaUmmaWarpSpecializedILi4ELi2ELi4ENS5_IJNS4_1CILi1EEESB_SB_EEEEENS5_IJNSA_ILi128EEENSA_ILi48EEENSA_ILi256EEEEEEaNS5_IJlSB_lEEEaSI_NS4_8TiledMMAINS4_8MMA_AtomIJNS4_15SM100_MMA_S8_SSIaaiLi128ELi48ELNS4_4UMMA5MajorE0ELSN_0ELNSM_8SaturateE0EEEEEENS4_6LayoutISC_NS5_IJNSA_ILi0EEESS_SS_EEEEENS5_IJNS4_10UnderscoreESV_SV_EEEEENS4_13SM90_TMA_LOADENS4_14ComposedLayoutINS4_7SwizzleILi3ELi4ELi3EEENS4_18smem_ptr_flag_bitsILi8EEENSR_INS5_IJNSA_ILi8EEESE_EEENS5_IJSE_SB_EEEEEEEvNS4_8identityESY_S18_vS19_EENS_8epilogue10collective18CollectiveEpilogueINS1B_23Sm100TmaWarpSpecializedILi1ELi1ELi48ELb0ELb0EEEJSH_NS5_IJNSR_ISE_SB_EENSR_ISF_SB_EEEEEaSI_aSI_NS1B_6fusion15FusionCallbacksIS1F_NS1J_17LinearCombinationIaiaiLNS_15FloatRoundStyleE2EEESH_S1I_JEEENS4_5SM1004TMEM4LOAD26SM100_TMEM_LOAD_32dp32b16xESY_NSZ_INS10_ILi0ELi4ELi3EEES13_NSR_INS5_IJS14_NSA_ILi16EEEEEENS5_IJS1U_SB_EEEEEEENS4_39AutoVectorizingCopyWithAssumedAlignmentILi128EEENS4_14SM90_TMA_STOREES1Y_S20_S20_EEEvvEEEEvNT_6ParamsE,"a",@progbits
	.sectionflags	@""
	.align	4
.nv.constant0._ZN7cutlass13device_kernelINS_4gemm6kernel13GemmUniversalIN4cute5tupleIJiiiiEEENS1_10collective13CollectiveMmaINS1_35MainloopSm100TmaUmmaWarpSpecializedILi4ELi2ELi4ENS5_IJNS4_1CILi1EEESB_SB_EEEEENS5_IJNSA_ILi128EEENSA_ILi48EEENSA_ILi256EEEEEEaNS5_IJlSB_lEEEaSI_NS4_8TiledMMAINS4_8MMA_AtomIJNS4_15SM100_MMA_S8_SSIaaiLi128ELi48ELNS4_4UMMA5MajorE0ELSN_0ELNSM_8SaturateE0EEEEEENS4_6LayoutISC_NS5_IJNSA_ILi0EEESS_SS_EEEEENS5_IJNS4_10UnderscoreESV_SV_EEEEENS4_13SM90_TMA_LOADENS4_14ComposedLayoutINS4_7SwizzleILi3ELi4ELi3EEENS4_18smem_ptr_flag_bitsILi8EEENSR_INS5_IJNSA_ILi8EEESE_EEENS5_IJSE_SB_EEEEEEEvNS4_8identityESY_S18_vS19_EENS_8epilogue10collective18CollectiveEpilogueINS1B_23Sm100TmaWarpSpecializedILi1ELi1ELi48ELb0ELb0EEEJSH_NS5_IJNSR_ISE_SB_EENSR_ISF_SB_EEEEEaSI_aSI_NS1B_6fusion15FusionCallbacksIS1F_NS1J_17LinearCombinationIaiaiLNS_15FloatRoundStyleE2EEESH_S1I_JEEENS4_5SM1004TMEM4LOAD26SM100_TMEM_LOAD_32dp32b16xESY_NSZ_INS10_ILi0ELi4ELi3EEES13_NSR_INS5_IJS14_NSA_ILi16EEEEEENS5_IJS1U_SB_EEEEEEENS4_39AutoVectorizingCopyWithAssumedAlignmentILi128EEENS4_14SM90_TMA_STOREES1Y_S20_S20_EEEvvEEEEvNT_6ParamsE:
	.zero		2944


//--------------------- SYMBOLS --------------------------

	.type		.nv.reservedSmem.offset0,@object
	.size		.nv.reservedSmem.offset0,0x4
	.type		.nv.reservedSmem.cap,@object
	.size		.nv.reservedSmem.cap,0x4
	.type		__assertfail,@function
